//
// Generated by NVIDIA NVVM Compiler
//
// Compiler Build ID: CL-36424714
// Cuda compilation tools, release 13.0, V13.0.88
// Based on NVVM 20.0.0
//

.version 9.0
.target sm_100
.address_size 64

	// .globl	_Z17birmingham_methodPfiiiifS_PiS_S_S_S_S_S_S_S_S_S_S_S_S_S_S_S_S_S_S_S_S_

.visible .entry _Z17birmingham_methodPfiiiifS_PiS_S_S_S_S_S_S_S_S_S_S_S_S_S_S_S_S_S_S_S_S_(
	.param .u64 .ptr .align 1 _Z17birmingham_methodPfiiiifS_PiS_S_S_S_S_S_S_S_S_S_S_S_S_S_S_S_S_S_S_S_S__param_0,
	.param .u32 _Z17birmingham_methodPfiiiifS_PiS_S_S_S_S_S_S_S_S_S_S_S_S_S_S_S_S_S_S_S_S__param_1,
	.param .u32 _Z17birmingham_methodPfiiiifS_PiS_S_S_S_S_S_S_S_S_S_S_S_S_S_S_S_S_S_S_S_S__param_2,
	.param .u32 _Z17birmingham_methodPfiiiifS_PiS_S_S_S_S_S_S_S_S_S_S_S_S_S_S_S_S_S_S_S_S__param_3,
	.param .u32 _Z17birmingham_methodPfiiiifS_PiS_S_S_S_S_S_S_S_S_S_S_S_S_S_S_S_S_S_S_S_S__param_4,
	.param .f32 _Z17birmingham_methodPfiiiifS_PiS_S_S_S_S_S_S_S_S_S_S_S_S_S_S_S_S_S_S_S_S__param_5,
	.param .u64 .ptr .align 1 _Z17birmingham_methodPfiiiifS_PiS_S_S_S_S_S_S_S_S_S_S_S_S_S_S_S_S_S_S_S_S__param_6,
	.param .u64 .ptr .align 1 _Z17birmingham_methodPfiiiifS_PiS_S_S_S_S_S_S_S_S_S_S_S_S_S_S_S_S_S_S_S_S__param_7,
	.param .u64 .ptr .align 1 _Z17birmingham_methodPfiiiifS_PiS_S_S_S_S_S_S_S_S_S_S_S_S_S_S_S_S_S_S_S_S__param_8,
	.param .u64 .ptr .align 1 _Z17birmingham_methodPfiiiifS_PiS_S_S_S_S_S_S_S_S_S_S_S_S_S_S_S_S_S_S_S_S__param_9,
	.param .u64 .ptr .align 1 _Z17birmingham_methodPfiiiifS_PiS_S_S_S_S_S_S_S_S_S_S_S_S_S_S_S_S_S_S_S_S__param_10,
	.param .u64 .ptr .align 1 _Z17birmingham_methodPfiiiifS_PiS_S_S_S_S_S_S_S_S_S_S_S_S_S_S_S_S_S_S_S_S__param_11,
	.param .u64 .ptr .align 1 _Z17birmingham_methodPfiiiifS_PiS_S_S_S_S_S_S_S_S_S_S_S_S_S_S_S_S_S_S_S_S__param_12,
	.param .u64 .ptr .align 1 _Z17birmingham_methodPfiiiifS_PiS_S_S_S_S_S_S_S_S_S_S_S_S_S_S_S_S_S_S_S_S__param_13,
	.param .u64 .ptr .align 1 _Z17birmingham_methodPfiiiifS_PiS_S_S_S_S_S_S_S_S_S_S_S_S_S_S_S_S_S_S_S_S__param_14,
	.param .u64 .ptr .align 1 _Z17birmingham_methodPfiiiifS_PiS_S_S_S_S_S_S_S_S_S_S_S_S_S_S_S_S_S_S_S_S__param_15,
	.param .u64 .ptr .align 1 _Z17birmingham_methodPfiiiifS_PiS_S_S_S_S_S_S_S_S_S_S_S_S_S_S_S_S_S_S_S_S__param_16,
	.param .u64 .ptr .align 1 _Z17birmingham_methodPfiiiifS_PiS_S_S_S_S_S_S_S_S_S_S_S_S_S_S_S_S_S_S_S_S__param_17,
	.param .u64 .ptr .align 1 _Z17birmingham_methodPfiiiifS_PiS_S_S_S_S_S_S_S_S_S_S_S_S_S_S_S_S_S_S_S_S__param_18,
	.param .u64 .ptr .align 1 _Z17birmingham_methodPfiiiifS_PiS_S_S_S_S_S_S_S_S_S_S_S_S_S_S_S_S_S_S_S_S__param_19,
	.param .u64 .ptr .align 1 _Z17birmingham_methodPfiiiifS_PiS_S_S_S_S_S_S_S_S_S_S_S_S_S_S_S_S_S_S_S_S__param_20,
	.param .u64 .ptr .align 1 _Z17birmingham_methodPfiiiifS_PiS_S_S_S_S_S_S_S_S_S_S_S_S_S_S_S_S_S_S_S_S__param_21,
	.param .u64 .ptr .align 1 _Z17birmingham_methodPfiiiifS_PiS_S_S_S_S_S_S_S_S_S_S_S_S_S_S_S_S_S_S_S_S__param_22,
	.param .u64 .ptr .align 1 _Z17birmingham_methodPfiiiifS_PiS_S_S_S_S_S_S_S_S_S_S_S_S_S_S_S_S_S_S_S_S__param_23,
	.param .u64 .ptr .align 1 _Z17birmingham_methodPfiiiifS_PiS_S_S_S_S_S_S_S_S_S_S_S_S_S_S_S_S_S_S_S_S__param_24,
	.param .u64 .ptr .align 1 _Z17birmingham_methodPfiiiifS_PiS_S_S_S_S_S_S_S_S_S_S_S_S_S_S_S_S_S_S_S_S__param_25,
	.param .u64 .ptr .align 1 _Z17birmingham_methodPfiiiifS_PiS_S_S_S_S_S_S_S_S_S_S_S_S_S_S_S_S_S_S_S_S__param_26,
	.param .u64 .ptr .align 1 _Z17birmingham_methodPfiiiifS_PiS_S_S_S_S_S_S_S_S_S_S_S_S_S_S_S_S_S_S_S_S__param_27,
	.param .u64 .ptr .align 1 _Z17birmingham_methodPfiiiifS_PiS_S_S_S_S_S_S_S_S_S_S_S_S_S_S_S_S_S_S_S_S__param_28
)
{
	.reg .pred 	%p<91>;
	.reg .b32 	%r<282>;
	.reg .b32 	%f<677>;
	.reg .b64 	%rd<191>;

	ld.param.u32 	%r121, [_Z17birmingham_methodPfiiiifS_PiS_S_S_S_S_S_S_S_S_S_S_S_S_S_S_S_S_S_S_S_S__param_1];
	ld.param.u32 	%r124, [_Z17birmingham_methodPfiiiifS_PiS_S_S_S_S_S_S_S_S_S_S_S_S_S_S_S_S_S_S_S_S__param_4];
	ld.param.u64 	%rd69, [_Z17birmingham_methodPfiiiifS_PiS_S_S_S_S_S_S_S_S_S_S_S_S_S_S_S_S_S_S_S_S__param_7];
	ld.param.u64 	%rd70, [_Z17birmingham_methodPfiiiifS_PiS_S_S_S_S_S_S_S_S_S_S_S_S_S_S_S_S_S_S_S_S__param_8];
	ld.param.u64 	%rd71, [_Z17birmingham_methodPfiiiifS_PiS_S_S_S_S_S_S_S_S_S_S_S_S_S_S_S_S_S_S_S_S__param_9];
	ld.param.u64 	%rd72, [_Z17birmingham_methodPfiiiifS_PiS_S_S_S_S_S_S_S_S_S_S_S_S_S_S_S_S_S_S_S_S__param_11];
	ld.param.u64 	%rd73, [_Z17birmingham_methodPfiiiifS_PiS_S_S_S_S_S_S_S_S_S_S_S_S_S_S_S_S_S_S_S_S__param_13];
	ld.param.u64 	%rd74, [_Z17birmingham_methodPfiiiifS_PiS_S_S_S_S_S_S_S_S_S_S_S_S_S_S_S_S_S_S_S_S__param_15];
	ld.param.u64 	%rd75, [_Z17birmingham_methodPfiiiifS_PiS_S_S_S_S_S_S_S_S_S_S_S_S_S_S_S_S_S_S_S_S__param_16];
	ld.param.u64 	%rd76, [_Z17birmingham_methodPfiiiifS_PiS_S_S_S_S_S_S_S_S_S_S_S_S_S_S_S_S_S_S_S_S__param_17];
	ld.param.u64 	%rd77, [_Z17birmingham_methodPfiiiifS_PiS_S_S_S_S_S_S_S_S_S_S_S_S_S_S_S_S_S_S_S_S__param_18];
	ld.param.u64 	%rd78, [_Z17birmingham_methodPfiiiifS_PiS_S_S_S_S_S_S_S_S_S_S_S_S_S_S_S_S_S_S_S_S__param_19];
	ld.param.u64 	%rd79, [_Z17birmingham_methodPfiiiifS_PiS_S_S_S_S_S_S_S_S_S_S_S_S_S_S_S_S_S_S_S_S__param_20];
	ld.param.u64 	%rd80, [_Z17birmingham_methodPfiiiifS_PiS_S_S_S_S_S_S_S_S_S_S_S_S_S_S_S_S_S_S_S_S__param_21];
	ld.param.u64 	%rd81, [_Z17birmingham_methodPfiiiifS_PiS_S_S_S_S_S_S_S_S_S_S_S_S_S_S_S_S_S_S_S_S__param_22];
	ld.param.u64 	%rd82, [_Z17birmingham_methodPfiiiifS_PiS_S_S_S_S_S_S_S_S_S_S_S_S_S_S_S_S_S_S_S_S__param_23];
	ld.param.u64 	%rd83, [_Z17birmingham_methodPfiiiifS_PiS_S_S_S_S_S_S_S_S_S_S_S_S_S_S_S_S_S_S_S_S__param_24];
	ld.param.u64 	%rd84, [_Z17birmingham_methodPfiiiifS_PiS_S_S_S_S_S_S_S_S_S_S_S_S_S_S_S_S_S_S_S_S__param_25];
	ld.param.u64 	%rd85, [_Z17birmingham_methodPfiiiifS_PiS_S_S_S_S_S_S_S_S_S_S_S_S_S_S_S_S_S_S_S_S__param_26];
	ld.param.u64 	%rd86, [_Z17birmingham_methodPfiiiifS_PiS_S_S_S_S_S_S_S_S_S_S_S_S_S_S_S_S_S_S_S_S__param_28];
	cvta.to.global.u64 	%rd1, %rd77;
	cvta.to.global.u64 	%rd2, %rd78;
	cvta.to.global.u64 	%rd3, %rd79;
	cvta.to.global.u64 	%rd4, %rd85;
	cvta.to.global.u64 	%rd5, %rd84;
	cvta.to.global.u64 	%rd6, %rd83;
	cvta.to.global.u64 	%rd7, %rd82;
	cvta.to.global.u64 	%rd8, %rd81;
	cvta.to.global.u64 	%rd9, %rd80;
	cvta.to.global.u64 	%rd10, %rd70;
	cvta.to.global.u64 	%rd11, %rd75;
	cvta.to.global.u64 	%rd12, %rd74;
	cvta.to.global.u64 	%rd13, %rd76;
	cvta.to.global.u64 	%rd14, %rd73;
	cvta.to.global.u64 	%rd15, %rd72;
	cvta.to.global.u64 	%rd16, %rd71;
	cvta.to.global.u64 	%rd17, %rd86;
	cvta.to.global.u64 	%rd18, %rd69;
	mov.u32 	%r125, %ctaid.x;
	mov.u32 	%r126, %ntid.x;
	mov.u32 	%r127, %tid.x;
	mad.lo.s32 	%r1, %r125, %r126, %r127;
	setp.ge.s32 	%p1, %r1, %r124;
	@%p1 bra 	$L__BB0_154;
	ld.param.u32 	%r218, [_Z17birmingham_methodPfiiiifS_PiS_S_S_S_S_S_S_S_S_S_S_S_S_S_S_S_S_S_S_S_S__param_3];
	sub.s32 	%r2, %r121, %r218;
	mul.lo.s32 	%r3, %r121, %r1;
	setp.lt.s32 	%p2, %r121, 1;
	@%p2 bra 	$L__BB0_4;
	ld.param.u64 	%rd187, [_Z17birmingham_methodPfiiiifS_PiS_S_S_S_S_S_S_S_S_S_S_S_S_S_S_S_S_S_S_S_S__param_14];
	ld.param.u64 	%rd186, [_Z17birmingham_methodPfiiiifS_PiS_S_S_S_S_S_S_S_S_S_S_S_S_S_S_S_S_S_S_S_S__param_12];
	ld.param.u64 	%rd185, [_Z17birmingham_methodPfiiiifS_PiS_S_S_S_S_S_S_S_S_S_S_S_S_S_S_S_S_S_S_S_S__param_10];
	ld.param.u64 	%rd183, [_Z17birmingham_methodPfiiiifS_PiS_S_S_S_S_S_S_S_S_S_S_S_S_S_S_S_S_S_S_S_S__param_0];
	cvta.to.global.u64 	%rd19, %rd183;
	cvta.to.global.u64 	%rd20, %rd185;
	cvta.to.global.u64 	%rd21, %rd186;
	cvta.to.global.u64 	%rd22, %rd187;
	mul.lo.s32 	%r4, %r2, %r1;
	mov.b32 	%r219, 0;
$L__BB0_3:
	ld.param.u64 	%rd188, [_Z17birmingham_methodPfiiiifS_PiS_S_S_S_S_S_S_S_S_S_S_S_S_S_S_S_S_S_S_S_S__param_27];
	ld.param.u32 	%r217, [_Z17birmingham_methodPfiiiifS_PiS_S_S_S_S_S_S_S_S_S_S_S_S_S_S_S_S_S_S_S_S__param_2];
	add.s32 	%r129, %r219, %r4;
	mul.lo.s32 	%r130, %r129, %r217;
	add.s32 	%r131, %r219, %r3;
	mul.wide.s32 	%rd87, %r130, 4;
	add.s64 	%rd88, %rd19, %rd87;
	ld.global.f32 	%f228, [%rd88];
	mul.wide.s32 	%rd89, %r131, 4;
	add.s64 	%rd90, %rd10, %rd89;
	st.global.f32 	[%rd90], %f228;
	ld.global.f32 	%f229, [%rd88+4];
	add.s64 	%rd91, %rd16, %rd89;
	st.global.f32 	[%rd91], %f229;
	ld.global.f32 	%f230, [%rd88+8];
	add.s64 	%rd92, %rd15, %rd89;
	st.global.f32 	[%rd92], %f230;
	ld.global.f32 	%f231, [%rd88+12];
	add.s64 	%rd93, %rd14, %rd89;
	st.global.f32 	[%rd93], %f231;
	ld.global.f32 	%f232, [%rd88+16];
	add.s64 	%rd94, %rd20, %rd89;
	st.global.f32 	[%rd94], %f232;
	ld.global.f32 	%f233, [%rd88+20];
	add.s64 	%rd95, %rd21, %rd89;
	st.global.f32 	[%rd95], %f233;
	ld.global.f32 	%f234, [%rd88+24];
	add.s64 	%rd96, %rd22, %rd89;
	st.global.f32 	[%rd96], %f234;
	add.s64 	%rd97, %rd18, %rd89;
	mov.b32 	%r132, 1;
	st.global.u32 	[%rd97], %r132;
	ld.global.f32 	%f235, [%rd91];
	ld.global.f32 	%f236, [%rd94];
	sub.f32 	%f237, %f235, %f236;
	add.s64 	%rd98, %rd12, %rd89;
	st.global.f32 	[%rd98], %f237;
	ld.global.f32 	%f238, [%rd92];
	ld.global.f32 	%f239, [%rd95];
	sub.f32 	%f240, %f238, %f239;
	add.s64 	%rd99, %rd11, %rd89;
	st.global.f32 	[%rd99], %f240;
	ld.global.f32 	%f241, [%rd93];
	ld.global.f32 	%f242, [%rd96];
	sub.f32 	%f243, %f241, %f242;
	add.s64 	%rd100, %rd13, %rd89;
	st.global.f32 	[%rd100], %f243;
	ld.global.f32 	%f244, [%rd98];
	ld.global.f32 	%f245, [%rd99];
	mul.f32 	%f246, %f245, %f245;
	fma.rn.f32 	%f247, %f244, %f244, %f246;
	fma.rn.f32 	%f248, %f243, %f243, %f247;
	cvta.to.global.u64 	%rd101, %rd188;
	add.s64 	%rd102, %rd101, %rd89;
	st.global.f32 	[%rd102], %f248;
	ld.global.f32 	%f249, [%rd99];
	ld.global.f32 	%f250, [%rd100];
	mul.f32 	%f251, %f249, %f250;
	div.rn.f32 	%f252, %f251, %f248;
	add.s64 	%rd103, %rd1, %rd89;
	st.global.f32 	[%rd103], %f252;
	ld.global.f32 	%f253, [%rd98];
	ld.global.f32 	%f254, [%rd100];
	mul.f32 	%f255, %f253, %f254;
	ld.global.f32 	%f256, [%rd102];
	div.rn.f32 	%f257, %f255, %f256;
	add.s64 	%rd104, %rd2, %rd89;
	st.global.f32 	[%rd104], %f257;
	ld.global.f32 	%f258, [%rd98];
	ld.global.f32 	%f259, [%rd99];
	mul.f32 	%f260, %f258, %f259;
	ld.global.f32 	%f261, [%rd102];
	div.rn.f32 	%f262, %f260, %f261;
	add.s64 	%rd105, %rd3, %rd89;
	st.global.f32 	[%rd105], %f262;
	ld.global.f32 	%f263, [%rd99];
	ld.global.f32 	%f264, [%rd100];
	mul.f32 	%f265, %f264, %f264;
	fma.rn.f32 	%f266, %f263, %f263, %f265;
	ld.global.f32 	%f267, [%rd102];
	div.rn.f32 	%f268, %f266, %f267;
	add.s64 	%rd106, %rd9, %rd89;
	st.global.f32 	[%rd106], %f268;
	ld.global.f32 	%f269, [%rd98];
	ld.global.f32 	%f270, [%rd100];
	mul.f32 	%f271, %f270, %f270;
	fma.rn.f32 	%f272, %f269, %f269, %f271;
	ld.global.f32 	%f273, [%rd102];
	div.rn.f32 	%f274, %f272, %f273;
	add.s64 	%rd107, %rd8, %rd89;
	st.global.f32 	[%rd107], %f274;
	ld.global.f32 	%f275, [%rd99];
	ld.global.f32 	%f276, [%rd98];
	mul.f32 	%f277, %f276, %f276;
	fma.rn.f32 	%f278, %f275, %f275, %f277;
	ld.global.f32 	%f279, [%rd102];
	div.rn.f32 	%f280, %f278, %f279;
	add.s64 	%rd108, %rd7, %rd89;
	st.global.f32 	[%rd108], %f280;
	ld.global.f32 	%f281, [%rd95];
	ld.global.f32 	%f282, [%rd91];
	mul.f32 	%f283, %f281, %f282;
	ld.global.f32 	%f284, [%rd92];
	ld.global.f32 	%f285, [%rd94];
	mul.f32 	%f286, %f284, %f285;
	sub.f32 	%f287, %f283, %f286;
	ld.global.f32 	%f288, [%rd99];
	ld.global.f32 	%f289, [%rd96];
	mul.f32 	%f290, %f289, %f282;
	ld.global.f32 	%f291, [%rd93];
	mul.f32 	%f292, %f291, %f285;
	sub.f32 	%f293, %f290, %f292;
	ld.global.f32 	%f294, [%rd100];
	mul.f32 	%f295, %f294, %f293;
	fma.rn.f32 	%f296, %f288, %f287, %f295;
	ld.global.f32 	%f297, [%rd102];
	div.rn.f32 	%f298, %f296, %f297;
	add.s64 	%rd109, %rd6, %rd89;
	st.global.f32 	[%rd109], %f298;
	ld.global.f32 	%f299, [%rd96];
	ld.global.f32 	%f300, [%rd92];
	mul.f32 	%f301, %f299, %f300;
	ld.global.f32 	%f302, [%rd93];
	ld.global.f32 	%f303, [%rd95];
	mul.f32 	%f304, %f302, %f303;
	sub.f32 	%f305, %f301, %f304;
	ld.global.f32 	%f306, [%rd100];
	ld.global.f32 	%f307, [%rd94];
	mul.f32 	%f308, %f307, %f300;
	ld.global.f32 	%f309, [%rd91];
	mul.f32 	%f310, %f309, %f303;
	sub.f32 	%f311, %f308, %f310;
	ld.global.f32 	%f312, [%rd98];
	mul.f32 	%f313, %f312, %f311;
	fma.rn.f32 	%f314, %f306, %f305, %f313;
	ld.global.f32 	%f315, [%rd102];
	div.rn.f32 	%f316, %f314, %f315;
	add.s64 	%rd110, %rd5, %rd89;
	st.global.f32 	[%rd110], %f316;
	ld.global.f32 	%f317, [%rd96];
	ld.global.f32 	%f318, [%rd92];
	mul.f32 	%f319, %f317, %f318;
	ld.global.f32 	%f320, [%rd93];
	ld.global.f32 	%f321, [%rd95];
	mul.f32 	%f322, %f320, %f321;
	sub.f32 	%f323, %f319, %f322;
	ld.global.f32 	%f324, [%rd99];
	ld.global.f32 	%f325, [%rd91];
	mul.f32 	%f326, %f317, %f325;
	ld.global.f32 	%f327, [%rd94];
	mul.f32 	%f328, %f320, %f327;
	sub.f32 	%f329, %f326, %f328;
	ld.global.f32 	%f330, [%rd98];
	mul.f32 	%f331, %f330, %f329;
	fma.rn.f32 	%f332, %f324, %f323, %f331;
	neg.f32 	%f333, %f332;
	ld.global.f32 	%f334, [%rd102];
	div.rn.f32 	%f335, %f333, %f334;
	add.s64 	%rd111, %rd4, %rd89;
	st.global.f32 	[%rd111], %f335;
	add.s32 	%r219, %r219, 1;
	setp.ne.s32 	%p3, %r219, %r121;
	@%p3 bra 	$L__BB0_3;
$L__BB0_4:
	ld.param.f32 	%f540, [_Z17birmingham_methodPfiiiifS_PiS_S_S_S_S_S_S_S_S_S_S_S_S_S_S_S_S_S_S_S_S__param_5];
	setp.lt.s32 	%p4, %r121, 1;
	cvt.rn.f32.s32 	%f336, %r121;
	mul.f32 	%f337, %f540, %f336;
	cvt.rzi.s32.f32 	%r7, %f337;
	@%p4 bra 	$L__BB0_154;
	and.b32  	%r8, %r121, 3;
	and.b32  	%r9, %r121, 2147483644;
	and.b32  	%r10, %r121, 1;
	mov.u32 	%r220, %r121;
$L__BB0_6:
	mov.u32 	%r11, %r220;
	setp.lt.u32 	%p5, %r121, 4;
	mov.f32 	%f558, 0f00000000;
	mov.b32 	%r224, 0;
	mov.f32 	%f557, %f558;
	mov.f32 	%f556, %f558;
	mov.f32 	%f555, %f558;
	mov.f32 	%f554, %f558;
	mov.f32 	%f553, %f558;
	mov.f32 	%f552, %f558;
	mov.f32 	%f551, %f558;
	mov.f32 	%f550, %f558;
	@%p5 bra 	$L__BB0_17;
	and.b32  	%r134, %r121, 2147483644;
	neg.s32 	%r222, %r134;
	mov.f32 	%f558, 0f00000000;
	mov.u32 	%r221, %r3;
$L__BB0_8:
	.pragma "nounroll";
	mul.wide.s32 	%rd112, %r221, 4;
	add.s64 	%rd113, %rd18, %rd112;
	add.s64 	%rd23, %rd113, 8;
	add.s64 	%rd114, %rd9, %rd112;
	add.s64 	%rd24, %rd114, 8;
	add.s64 	%rd115, %rd8, %rd112;
	add.s64 	%rd25, %rd115, 8;
	add.s64 	%rd116, %rd1, %rd112;
	add.s64 	%rd26, %rd116, 8;
	add.s64 	%rd117, %rd7, %rd112;
	add.s64 	%rd27, %rd117, 8;
	add.s64 	%rd118, %rd6, %rd112;
	add.s64 	%rd28, %rd118, 8;
	add.s64 	%rd119, %rd5, %rd112;
	add.s64 	%rd29, %rd119, 8;
	add.s64 	%rd120, %rd2, %rd112;
	add.s64 	%rd30, %rd120, 8;
	add.s64 	%rd121, %rd4, %rd112;
	add.s64 	%rd31, %rd121, 8;
	add.s64 	%rd122, %rd3, %rd112;
	add.s64 	%rd32, %rd122, 8;
	ld.global.u32 	%r135, [%rd113];
	setp.ne.s32 	%p6, %r135, 1;
	@%p6 bra 	$L__BB0_10;
	ld.global.f32 	%f341, [%rd24+-8];
	add.f32 	%f550, %f550, %f341;
	ld.global.f32 	%f342, [%rd25+-8];
	add.f32 	%f551, %f551, %f342;
	ld.global.f32 	%f343, [%rd27+-8];
	add.f32 	%f552, %f552, %f343;
	ld.global.f32 	%f344, [%rd28+-8];
	add.f32 	%f553, %f553, %f344;
	ld.global.f32 	%f345, [%rd29+-8];
	add.f32 	%f554, %f554, %f345;
	ld.global.f32 	%f346, [%rd31+-8];
	add.f32 	%f555, %f555, %f346;
	ld.global.f32 	%f347, [%rd32+-8];
	add.f32 	%f556, %f556, %f347;
	ld.global.f32 	%f348, [%rd30+-8];
	add.f32 	%f557, %f557, %f348;
	ld.global.f32 	%f349, [%rd26+-8];
	add.f32 	%f558, %f558, %f349;
$L__BB0_10:
	ld.global.u32 	%r136, [%rd23+-4];
	setp.ne.s32 	%p7, %r136, 1;
	@%p7 bra 	$L__BB0_12;
	ld.global.f32 	%f350, [%rd24+-4];
	add.f32 	%f550, %f550, %f350;
	ld.global.f32 	%f351, [%rd25+-4];
	add.f32 	%f551, %f551, %f351;
	ld.global.f32 	%f352, [%rd27+-4];
	add.f32 	%f552, %f552, %f352;
	ld.global.f32 	%f353, [%rd28+-4];
	add.f32 	%f553, %f553, %f353;
	ld.global.f32 	%f354, [%rd29+-4];
	add.f32 	%f554, %f554, %f354;
	ld.global.f32 	%f355, [%rd31+-4];
	add.f32 	%f555, %f555, %f355;
	ld.global.f32 	%f356, [%rd32+-4];
	add.f32 	%f556, %f556, %f356;
	ld.global.f32 	%f357, [%rd30+-4];
	add.f32 	%f557, %f557, %f357;
	ld.global.f32 	%f358, [%rd26+-4];
	add.f32 	%f558, %f558, %f358;
$L__BB0_12:
	ld.global.u32 	%r137, [%rd23];
	setp.ne.s32 	%p8, %r137, 1;
	@%p8 bra 	$L__BB0_14;
	ld.global.f32 	%f359, [%rd24];
	add.f32 	%f550, %f550, %f359;
	ld.global.f32 	%f360, [%rd25];
	add.f32 	%f551, %f551, %f360;
	ld.global.f32 	%f361, [%rd27];
	add.f32 	%f552, %f552, %f361;
	ld.global.f32 	%f362, [%rd28];
	add.f32 	%f553, %f553, %f362;
	ld.global.f32 	%f363, [%rd29];
	add.f32 	%f554, %f554, %f363;
	ld.global.f32 	%f364, [%rd31];
	add.f32 	%f555, %f555, %f364;
	ld.global.f32 	%f365, [%rd32];
	add.f32 	%f556, %f556, %f365;
	ld.global.f32 	%f366, [%rd30];
	add.f32 	%f557, %f557, %f366;
	ld.global.f32 	%f367, [%rd26];
	add.f32 	%f558, %f558, %f367;
$L__BB0_14:
	ld.global.u32 	%r138, [%rd23+4];
	setp.ne.s32 	%p9, %r138, 1;
	@%p9 bra 	$L__BB0_16;
	ld.global.f32 	%f368, [%rd24+4];
	add.f32 	%f550, %f550, %f368;
	ld.global.f32 	%f369, [%rd25+4];
	add.f32 	%f551, %f551, %f369;
	ld.global.f32 	%f370, [%rd27+4];
	add.f32 	%f552, %f552, %f370;
	ld.global.f32 	%f371, [%rd28+4];
	add.f32 	%f553, %f553, %f371;
	ld.global.f32 	%f372, [%rd29+4];
	add.f32 	%f554, %f554, %f372;
	ld.global.f32 	%f373, [%rd31+4];
	add.f32 	%f555, %f555, %f373;
	ld.global.f32 	%f374, [%rd32+4];
	add.f32 	%f556, %f556, %f374;
	ld.global.f32 	%f375, [%rd30+4];
	add.f32 	%f557, %f557, %f375;
	ld.global.f32 	%f376, [%rd26+4];
	add.f32 	%f558, %f558, %f376;
$L__BB0_16:
	add.s32 	%r222, %r222, 4;
	add.s32 	%r221, %r221, 4;
	setp.ne.s32 	%p10, %r222, 0;
	mov.u32 	%r224, %r9;
	@%p10 bra 	$L__BB0_8;
$L__BB0_17:
	setp.eq.s32 	%p11, %r8, 0;
	@%p11 bra 	$L__BB0_27;
	setp.eq.s32 	%p12, %r8, 1;
	@%p12 bra 	$L__BB0_24;
	add.s32 	%r139, %r224, %r3;
	mul.wide.s32 	%rd123, %r139, 4;
	add.s64 	%rd33, %rd18, %rd123;
	ld.global.u32 	%r140, [%rd33];
	setp.ne.s32 	%p13, %r140, 1;
	add.s64 	%rd34, %rd8, %rd123;
	add.s64 	%rd35, %rd7, %rd123;
	add.s64 	%rd36, %rd6, %rd123;
	add.s64 	%rd37, %rd4, %rd123;
	add.s64 	%rd38, %rd3, %rd123;
	add.s64 	%rd39, %rd2, %rd123;
	@%p13 bra 	$L__BB0_21;
	add.s32 	%r141, %r224, %r3;
	mul.wide.s32 	%rd124, %r141, 4;
	add.s64 	%rd125, %rd9, %rd124;
	ld.global.f32 	%f378, [%rd125];
	add.f32 	%f550, %f550, %f378;
	ld.global.f32 	%f379, [%rd34];
	add.f32 	%f551, %f551, %f379;
	ld.global.f32 	%f380, [%rd35];
	add.f32 	%f552, %f552, %f380;
	ld.global.f32 	%f381, [%rd36];
	add.f32 	%f553, %f553, %f381;
	add.s64 	%rd126, %rd5, %rd124;
	ld.global.f32 	%f382, [%rd126];
	add.f32 	%f554, %f554, %f382;
	ld.global.f32 	%f383, [%rd37];
	add.f32 	%f555, %f555, %f383;
	ld.global.f32 	%f384, [%rd38];
	add.f32 	%f556, %f556, %f384;
	ld.global.f32 	%f385, [%rd39];
	add.f32 	%f557, %f557, %f385;
	add.s64 	%rd127, %rd1, %rd124;
	ld.global.f32 	%f386, [%rd127];
	add.f32 	%f558, %f558, %f386;
$L__BB0_21:
	ld.global.u32 	%r142, [%rd33+4];
	setp.ne.s32 	%p14, %r142, 1;
	@%p14 bra 	$L__BB0_23;
	add.s32 	%r143, %r224, %r3;
	mul.wide.s32 	%rd128, %r143, 4;
	add.s64 	%rd129, %rd9, %rd128;
	ld.global.f32 	%f387, [%rd129+4];
	add.f32 	%f550, %f550, %f387;
	ld.global.f32 	%f388, [%rd34+4];
	add.f32 	%f551, %f551, %f388;
	ld.global.f32 	%f389, [%rd35+4];
	add.f32 	%f552, %f552, %f389;
	ld.global.f32 	%f390, [%rd36+4];
	add.f32 	%f553, %f553, %f390;
	add.s64 	%rd130, %rd5, %rd128;
	ld.global.f32 	%f391, [%rd130+4];
	add.f32 	%f554, %f554, %f391;
	ld.global.f32 	%f392, [%rd37+4];
	add.f32 	%f555, %f555, %f392;
	ld.global.f32 	%f393, [%rd38+4];
	add.f32 	%f556, %f556, %f393;
	ld.global.f32 	%f394, [%rd39+4];
	add.f32 	%f557, %f557, %f394;
	add.s64 	%rd131, %rd1, %rd128;
	ld.global.f32 	%f395, [%rd131+4];
	add.f32 	%f558, %f558, %f395;
$L__BB0_23:
	add.s32 	%r224, %r224, 2;
$L__BB0_24:
	setp.eq.s32 	%p15, %r10, 0;
	@%p15 bra 	$L__BB0_27;
	add.s32 	%r20, %r224, %r3;
	mul.wide.s32 	%rd132, %r20, 4;
	add.s64 	%rd133, %rd18, %rd132;
	ld.global.u32 	%r144, [%rd133];
	setp.ne.s32 	%p16, %r144, 1;
	@%p16 bra 	$L__BB0_27;
	add.s64 	%rd135, %rd9, %rd132;
	ld.global.f32 	%f396, [%rd135];
	add.f32 	%f550, %f550, %f396;
	add.s64 	%rd136, %rd8, %rd132;
	ld.global.f32 	%f397, [%rd136];
	add.f32 	%f551, %f551, %f397;
	add.s64 	%rd137, %rd7, %rd132;
	ld.global.f32 	%f398, [%rd137];
	add.f32 	%f552, %f552, %f398;
	add.s64 	%rd138, %rd6, %rd132;
	ld.global.f32 	%f399, [%rd138];
	add.f32 	%f553, %f553, %f399;
	add.s64 	%rd139, %rd5, %rd132;
	ld.global.f32 	%f400, [%rd139];
	add.f32 	%f554, %f554, %f400;
	add.s64 	%rd140, %rd4, %rd132;
	ld.global.f32 	%f401, [%rd140];
	add.f32 	%f555, %f555, %f401;
	add.s64 	%rd141, %rd3, %rd132;
	ld.global.f32 	%f402, [%rd141];
	add.f32 	%f556, %f556, %f402;
	add.s64 	%rd142, %rd2, %rd132;
	ld.global.f32 	%f403, [%rd142];
	add.f32 	%f557, %f557, %f403;
	add.s64 	%rd143, %rd1, %rd132;
	ld.global.f32 	%f404, [%rd143];
	add.f32 	%f558, %f558, %f404;
$L__BB0_27:
	setp.eq.s32 	%p17, %r121, 1;
	mul.f32 	%f407, %f550, %f551;
	mul.f32 	%f408, %f556, %f556;
	sub.f32 	%f409, %f407, %f408;
	mul.f32 	%f410, %f553, %f557;
	fma.rn.f32 	%f411, %f550, %f555, %f410;
	mul.f32 	%f412, %f553, %f556;
	fma.rn.f32 	%f413, %f550, %f554, %f412;
	mul.f32 	%f414, %f550, %f558;
	fma.rn.f32 	%f415, %f556, %f557, %f414;
	mul.f32 	%f416, %f550, %f552;
	mul.f32 	%f417, %f557, %f557;
	sub.f32 	%f418, %f416, %f417;
	mul.f32 	%f419, %f415, %f415;
	mul.f32 	%f420, %f409, %f418;
	sub.f32 	%f421, %f419, %f420;
	setp.eq.f32 	%p18, %f421, 0f00000000;
	selp.f32 	%f422, 0f358637BD, %f421, %p18;
	setp.eq.f32 	%p19, %f415, 0f00000000;
	selp.f32 	%f423, 0f358637BD, %f415, %p19;
	setp.eq.f32 	%p20, %f550, 0f00000000;
	selp.f32 	%f424, 0f358637BD, %f550, %p20;
	mul.f32 	%f425, %f413, %f423;
	fma.rn.f32 	%f426, %f409, %f411, %f425;
	div.rn.f32 	%f172, %f426, %f422;
	fma.rn.f32 	%f427, %f418, %f172, %f411;
	div.rn.f32 	%f173, %f427, %f423;
	mul.f32 	%f428, %f556, %f173;
	fma.rn.f32 	%f429, %f557, %f172, %f428;
	sub.f32 	%f430, %f429, %f553;
	div.rn.f32 	%f174, %f430, %f424;
	mov.f32 	%f652, 0f00000000;
	mov.b32 	%r226, 0;
	mov.f32 	%f651, %f652;
	@%p17 bra 	$L__BB0_34;
	mov.f32 	%f652, 0f00000000;
	mov.b32 	%r225, 0;
$L__BB0_29:
	ld.param.u64 	%rd189, [_Z17birmingham_methodPfiiiifS_PiS_S_S_S_S_S_S_S_S_S_S_S_S_S_S_S_S_S_S_S_S__param_27];
	add.s32 	%r147, %r225, %r3;
	mul.wide.s32 	%rd144, %r147, 4;
	add.s64 	%rd40, %rd16, %rd144;
	ld.global.f32 	%f432, [%rd40];
	sub.f32 	%f433, %f174, %f432;
	add.s64 	%rd41, %rd15, %rd144;
	ld.global.f32 	%f434, [%rd41];
	sub.f32 	%f435, %f173, %f434;
	add.s64 	%rd42, %rd14, %rd144;
	ld.global.f32 	%f436, [%rd42];
	sub.f32 	%f437, %f172, %f436;
	add.s64 	%rd43, %rd13, %rd144;
	ld.global.f32 	%f438, [%rd43];
	mul.f32 	%f439, %f433, %f438;
	add.s64 	%rd44, %rd12, %rd144;
	ld.global.f32 	%f440, [%rd44];
	mul.f32 	%f441, %f437, %f440;
	sub.f32 	%f442, %f439, %f441;
	mul.f32 	%f443, %f435, %f440;
	add.s64 	%rd45, %rd11, %rd144;
	ld.global.f32 	%f444, [%rd45];
	mul.f32 	%f445, %f433, %f444;
	sub.f32 	%f446, %f443, %f445;
	mul.f32 	%f447, %f446, %f446;
	fma.rn.f32 	%f448, %f442, %f442, %f447;
	mul.f32 	%f449, %f437, %f444;
	mul.f32 	%f450, %f435, %f438;
	sub.f32 	%f451, %f449, %f450;
	fma.rn.f32 	%f452, %f451, %f451, %f448;
	cvta.to.global.u64 	%rd145, %rd189;
	add.s64 	%rd46, %rd145, %rd144;
	ld.global.f32 	%f453, [%rd46];
	div.rn.f32 	%f177, %f452, %f453;
	add.s64 	%rd47, %rd17, %rd144;
	st.global.f32 	[%rd47], %f177;
	add.s64 	%rd48, %rd18, %rd144;
	ld.global.u32 	%r148, [%rd48];
	setp.ne.s32 	%p21, %r148, 1;
	@%p21 bra 	$L__BB0_31;
	add.f32 	%f651, %f651, %f177;
	add.s32 	%r149, %r225, %r3;
	mul.wide.s32 	%rd146, %r149, 4;
	add.s64 	%rd147, %rd10, %rd146;
	ld.global.f32 	%f454, [%rd147];
	add.f32 	%f652, %f652, %f454;
$L__BB0_31:
	ld.global.f32 	%f455, [%rd40+4];
	sub.f32 	%f456, %f174, %f455;
	ld.global.f32 	%f457, [%rd41+4];
	sub.f32 	%f458, %f173, %f457;
	ld.global.f32 	%f459, [%rd42+4];
	sub.f32 	%f460, %f172, %f459;
	ld.global.f32 	%f461, [%rd43+4];
	mul.f32 	%f462, %f456, %f461;
	ld.global.f32 	%f463, [%rd44+4];
	mul.f32 	%f464, %f460, %f463;
	sub.f32 	%f465, %f462, %f464;
	mul.f32 	%f466, %f458, %f463;
	ld.global.f32 	%f467, [%rd45+4];
	mul.f32 	%f468, %f456, %f467;
	sub.f32 	%f469, %f466, %f468;
	mul.f32 	%f470, %f469, %f469;
	fma.rn.f32 	%f471, %f465, %f465, %f470;
	mul.f32 	%f472, %f460, %f467;
	mul.f32 	%f473, %f458, %f461;
	sub.f32 	%f474, %f472, %f473;
	fma.rn.f32 	%f475, %f474, %f474, %f471;
	ld.global.f32 	%f476, [%rd46+4];
	div.rn.f32 	%f182, %f475, %f476;
	st.global.f32 	[%rd47+4], %f182;
	ld.global.u32 	%r150, [%rd48+4];
	setp.ne.s32 	%p22, %r150, 1;
	@%p22 bra 	$L__BB0_33;
	add.f32 	%f651, %f651, %f182;
	add.s32 	%r151, %r225, %r3;
	mul.wide.s32 	%rd148, %r151, 4;
	add.s64 	%rd149, %rd10, %rd148;
	ld.global.f32 	%f477, [%rd149+4];
	add.f32 	%f652, %f652, %f477;
$L__BB0_33:
	add.s32 	%r225, %r225, 2;
	and.b32  	%r226, %r121, 2147483646;
	setp.ne.s32 	%p23, %r225, %r226;
	@%p23 bra 	$L__BB0_29;
$L__BB0_34:
	setp.eq.s32 	%p24, %r10, 0;
	@%p24 bra 	$L__BB0_37;
	ld.param.u64 	%rd190, [_Z17birmingham_methodPfiiiifS_PiS_S_S_S_S_S_S_S_S_S_S_S_S_S_S_S_S_S_S_S_S__param_27];
	add.s32 	%r25, %r226, %r3;
	mul.wide.s32 	%rd150, %r25, 4;
	add.s64 	%rd151, %rd16, %rd150;
	ld.global.f32 	%f478, [%rd151];
	sub.f32 	%f479, %f174, %f478;
	add.s64 	%rd152, %rd15, %rd150;
	ld.global.f32 	%f480, [%rd152];
	sub.f32 	%f481, %f173, %f480;
	add.s64 	%rd153, %rd14, %rd150;
	ld.global.f32 	%f482, [%rd153];
	sub.f32 	%f483, %f172, %f482;
	add.s64 	%rd154, %rd13, %rd150;
	ld.global.f32 	%f484, [%rd154];
	mul.f32 	%f485, %f479, %f484;
	add.s64 	%rd155, %rd12, %rd150;
	ld.global.f32 	%f486, [%rd155];
	mul.f32 	%f487, %f483, %f486;
	sub.f32 	%f488, %f485, %f487;
	mul.f32 	%f489, %f481, %f486;
	add.s64 	%rd156, %rd11, %rd150;
	ld.global.f32 	%f490, [%rd156];
	mul.f32 	%f491, %f479, %f490;
	sub.f32 	%f492, %f489, %f491;
	mul.f32 	%f493, %f492, %f492;
	fma.rn.f32 	%f494, %f488, %f488, %f493;
	mul.f32 	%f495, %f483, %f490;
	mul.f32 	%f496, %f481, %f484;
	sub.f32 	%f497, %f495, %f496;
	fma.rn.f32 	%f498, %f497, %f497, %f494;
	cvta.to.global.u64 	%rd157, %rd190;
	add.s64 	%rd158, %rd157, %rd150;
	ld.global.f32 	%f499, [%rd158];
	div.rn.f32 	%f191, %f498, %f499;
	add.s64 	%rd159, %rd17, %rd150;
	st.global.f32 	[%rd159], %f191;
	add.s64 	%rd160, %rd18, %rd150;
	ld.global.u32 	%r152, [%rd160];
	setp.ne.s32 	%p25, %r152, 1;
	@%p25 bra 	$L__BB0_37;
	add.f32 	%f651, %f651, %f191;
	add.s64 	%rd162, %rd10, %rd150;
	ld.global.f32 	%f500, [%rd162];
	add.f32 	%f652, %f652, %f500;
$L__BB0_37:
	cvt.rn.f32.s32 	%f196, %r11;
	div.rn.f32 	%f501, %f651, %f196;
	sqrt.rn.f32 	%f197, %f501;
	setp.eq.s32 	%p26, %r11, %r7;
	@%p26 bra 	$L__BB0_153;
	setp.lt.u32 	%p27, %r121, 8;
	mul.f32 	%f502, %f197, 0f43160000;
	div.rn.f32 	%f198, %f502, 0f42C80000;
	mov.b32 	%r235, 0;
	mov.u32 	%r227, %r235;
	@%p27 bra 	$L__BB0_42;
	mov.b32 	%r243, 0;
	mov.u32 	%r227, %r243;
$L__BB0_40:
	.pragma "nounroll";
	add.s32 	%r156, %r243, %r3;
	mul.wide.s32 	%rd163, %r156, 4;
	add.s64 	%rd53, %rd17, %rd163;
	ld.global.f32 	%f503, [%rd53];
	sqrt.rn.f32 	%f504, %f503;
	setp.leu.f32 	%p28, %f504, %f198;
	add.s64 	%rd54, %rd18, %rd163;
	@%p28 bra 	$L__BB0_130;
	mov.b32 	%r158, 0;
	st.global.u32 	[%rd54], %r158;
	bra.uni 	$L__BB0_131;
$L__BB0_42:
	and.b32  	%r29, %r121, 7;
	setp.eq.s32 	%p37, %r29, 0;
	@%p37 bra 	$L__BB0_70;
	add.s32 	%r174, %r29, -1;
	setp.lt.u32 	%p38, %r174, 3;
	@%p38 bra 	$L__BB0_57;
	add.s32 	%r175, %r235, %r3;
	mul.wide.s32 	%rd164, %r175, 4;
	add.s64 	%rd49, %rd17, %rd164;
	ld.global.f32 	%f519, [%rd49];
	sqrt.rn.f32 	%f520, %f519;
	setp.gt.f32 	%p39, %f520, %f198;
	add.s64 	%rd50, %rd18, %rd164;
	@%p39 bra 	$L__BB0_46;
	mov.b32 	%r176, 1;
	st.global.u32 	[%rd50], %r176;
	add.s32 	%r227, %r227, 1;
	bra.uni 	$L__BB0_47;
$L__BB0_46:
	mov.b32 	%r177, 0;
	st.global.u32 	[%rd50], %r177;
$L__BB0_47:
	ld.global.f32 	%f521, [%rd49+4];
	sqrt.rn.f32 	%f522, %f521;
	setp.gt.f32 	%p40, %f522, %f198;
	@%p40 bra 	$L__BB0_49;
	mov.b32 	%r178, 1;
	st.global.u32 	[%rd50+4], %r178;
	add.s32 	%r227, %r227, 1;
	bra.uni 	$L__BB0_50;
$L__BB0_49:
	mov.b32 	%r179, 0;
	st.global.u32 	[%rd50+4], %r179;
$L__BB0_50:
	ld.global.f32 	%f523, [%rd49+8];
	sqrt.rn.f32 	%f524, %f523;
	setp.gt.f32 	%p41, %f524, %f198;
	@%p41 bra 	$L__BB0_52;
	mov.b32 	%r180, 1;
	st.global.u32 	[%rd50+8], %r180;
	add.s32 	%r227, %r227, 1;
	bra.uni 	$L__BB0_53;
$L__BB0_52:
	mov.b32 	%r181, 0;
	st.global.u32 	[%rd50+8], %r181;
$L__BB0_53:
	ld.global.f32 	%f525, [%rd49+12];
	sqrt.rn.f32 	%f526, %f525;
	setp.gt.f32 	%p42, %f526, %f198;
	@%p42 bra 	$L__BB0_55;
	mov.b32 	%r182, 1;
	st.global.u32 	[%rd50+12], %r182;
	add.s32 	%r227, %r227, 1;
	bra.uni 	$L__BB0_56;
$L__BB0_55:
	mov.b32 	%r183, 0;
	st.global.u32 	[%rd50+12], %r183;
$L__BB0_56:
	add.s32 	%r235, %r235, 4;
$L__BB0_57:
	setp.eq.s32 	%p43, %r8, 0;
	@%p43 bra 	$L__BB0_70;
	setp.eq.s32 	%p44, %r8, 1;
	@%p44 bra 	$L__BB0_66;
	add.s32 	%r185, %r235, %r3;
	mul.wide.s32 	%rd165, %r185, 4;
	add.s64 	%rd51, %rd17, %rd165;
	ld.global.f32 	%f527, [%rd51];
	sqrt.rn.f32 	%f528, %f527;
	setp.gt.f32 	%p45, %f528, %f198;
	add.s64 	%rd52, %rd18, %rd165;
	@%p45 bra 	$L__BB0_61;
	mov.b32 	%r186, 1;
	st.global.u32 	[%rd52], %r186;
	add.s32 	%r227, %r227, 1;
	bra.uni 	$L__BB0_62;
$L__BB0_61:
	mov.b32 	%r187, 0;
	st.global.u32 	[%rd52], %r187;
$L__BB0_62:
	ld.global.f32 	%f529, [%rd51+4];
	sqrt.rn.f32 	%f530, %f529;
	setp.gt.f32 	%p46, %f530, %f198;
	@%p46 bra 	$L__BB0_64;
	mov.b32 	%r188, 1;
	st.global.u32 	[%rd52+4], %r188;
	add.s32 	%r227, %r227, 1;
	bra.uni 	$L__BB0_65;
$L__BB0_64:
	mov.b32 	%r189, 0;
	st.global.u32 	[%rd52+4], %r189;
$L__BB0_65:
	add.s32 	%r235, %r235, 2;
$L__BB0_66:
	setp.eq.s32 	%p47, %r10, 0;
	@%p47 bra 	$L__BB0_70;
	add.s32 	%r50, %r235, %r3;
	mul.wide.s32 	%rd166, %r50, 4;
	add.s64 	%rd167, %rd17, %rd166;
	ld.global.f32 	%f531, [%rd167];
	sqrt.rn.f32 	%f532, %f531;
	setp.gt.f32 	%p48, %f532, %f198;
	@%p48 bra 	$L__BB0_69;
	add.s64 	%rd169, %rd18, %rd166;
	mov.b32 	%r190, 1;
	st.global.u32 	[%rd169], %r190;
	add.s32 	%r227, %r227, 1;
	bra.uni 	$L__BB0_70;
$L__BB0_69:
	add.s64 	%rd171, %rd18, %rd166;
	mov.b32 	%r191, 0;
	st.global.u32 	[%rd171], %r191;
$L__BB0_70:
	setp.ge.s32 	%p49, %r227, %r7;
	@%p49 bra 	$L__BB0_100;
	mov.b32 	%r259, 0;
	mov.u32 	%r254, %r227;
$L__BB0_72:
	setp.lt.u32 	%p50, %r121, 4;
	mov.f32 	%f663, 0f7F800000;
	mov.b32 	%r263, 0;
	@%p50 bra 	$L__BB0_87;
	mov.f32 	%f663, 0f7F800000;
	mov.b32 	%r256, 0;
$L__BB0_74:
	add.s32 	%r79, %r256, %r3;
	mul.wide.s32 	%rd172, %r79, 4;
	add.s64 	%rd55, %rd18, %rd172;
	ld.global.u32 	%r196, [%rd55];
	setp.ne.s32 	%p51, %r196, 0;
	add.s64 	%rd56, %rd17, %rd172;
	@%p51 bra 	$L__BB0_77;
	ld.global.f32 	%f200, [%rd56];
	setp.geu.f32 	%p52, %f200, %f663;
	@%p52 bra 	$L__BB0_77;
	mov.f32 	%f663, %f200;
	mov.u32 	%r259, %r79;
$L__BB0_77:
	ld.global.u32 	%r197, [%rd55+4];
	setp.ne.s32 	%p53, %r197, 0;
	@%p53 bra 	$L__BB0_80;
	ld.global.f32 	%f202, [%rd56+4];
	setp.geu.f32 	%p54, %f202, %f663;
	@%p54 bra 	$L__BB0_80;
	add.s32 	%r259, %r79, 1;
	mov.f32 	%f663, %f202;
$L__BB0_80:
	ld.global.u32 	%r198, [%rd55+8];
	setp.ne.s32 	%p55, %r198, 0;
	@%p55 bra 	$L__BB0_83;
	ld.global.f32 	%f204, [%rd56+8];
	setp.geu.f32 	%p56, %f204, %f663;
	@%p56 bra 	$L__BB0_83;
	add.s32 	%r259, %r79, 2;
	mov.f32 	%f663, %f204;
$L__BB0_83:
	ld.global.u32 	%r199, [%rd55+12];
	setp.ne.s32 	%p57, %r199, 0;
	@%p57 bra 	$L__BB0_86;
	ld.global.f32 	%f206, [%rd56+12];
	setp.geu.f32 	%p58, %f206, %f663;
	@%p58 bra 	$L__BB0_86;
	add.s32 	%r259, %r79, 3;
	mov.f32 	%f663, %f206;
$L__BB0_86:
	add.s32 	%r256, %r256, 4;
	setp.ne.s32 	%p59, %r256, %r9;
	mov.u32 	%r263, %r9;
	@%p59 bra 	$L__BB0_74;
$L__BB0_87:
	setp.eq.s32 	%p60, %r8, 0;
	@%p60 bra 	$L__BB0_99;
	add.s32 	%r91, %r263, %r3;
	mul.wide.s32 	%rd173, %r91, 4;
	add.s64 	%rd57, %rd18, %rd173;
	ld.global.u32 	%r200, [%rd57];
	setp.ne.s32 	%p61, %r200, 0;
	add.s64 	%rd58, %rd17, %rd173;
	@%p61 bra 	$L__BB0_91;
	ld.global.f32 	%f209, [%rd58];
	setp.geu.f32 	%p62, %f209, %f663;
	@%p62 bra 	$L__BB0_91;
	mov.f32 	%f663, %f209;
	mov.u32 	%r259, %r91;
$L__BB0_91:
	setp.eq.s32 	%p63, %r8, 1;
	@%p63 bra 	$L__BB0_99;
	ld.global.u32 	%r201, [%rd57+4];
	setp.ne.s32 	%p64, %r201, 0;
	@%p64 bra 	$L__BB0_95;
	ld.global.f32 	%f211, [%rd58+4];
	setp.geu.f32 	%p65, %f211, %f663;
	@%p65 bra 	$L__BB0_95;
	add.s32 	%r259, %r91, 1;
	mov.f32 	%f663, %f211;
$L__BB0_95:
	setp.eq.s32 	%p66, %r8, 2;
	@%p66 bra 	$L__BB0_99;
	ld.global.u32 	%r202, [%rd57+8];
	setp.ne.s32 	%p67, %r202, 0;
	@%p67 bra 	$L__BB0_99;
	ld.global.f32 	%f535, [%rd58+8];
	setp.geu.f32 	%p68, %f535, %f663;
	@%p68 bra 	$L__BB0_99;
	add.s32 	%r259, %r91, 2;
$L__BB0_99:
	mul.wide.s32 	%rd174, %r259, 4;
	add.s64 	%rd175, %rd18, %rd174;
	mov.b32 	%r203, 1;
	st.global.u32 	[%rd175], %r203;
	add.s32 	%r254, %r254, 1;
	setp.eq.s32 	%p69, %r254, %r7;
	mov.u32 	%r227, %r7;
	@%p69 bra 	$L__BB0_100;
	bra.uni 	$L__BB0_72;
$L__BB0_100:
	setp.lt.s32 	%p70, %r227, %r11;
	mov.u32 	%r220, %r227;
	@%p70 bra 	$L__BB0_6;
	add.s32 	%r220, %r11, -1;
	mov.b32 	%r273, 0;
$L__BB0_102:
	mov.u32 	%r99, %r227;
	setp.lt.u32 	%p71, %r121, 4;
	mov.f32 	%f671, 0f00000000;
	mov.b32 	%r277, 0;
	@%p71 bra 	$L__BB0_117;
	mov.f32 	%f671, 0f00000000;
	mov.b32 	%r270, 0;
$L__BB0_104:
	add.s32 	%r102, %r270, %r3;
	mul.wide.s32 	%rd176, %r102, 4;
	add.s64 	%rd59, %rd18, %rd176;
	ld.global.u32 	%r208, [%rd59];
	setp.ne.s32 	%p72, %r208, 1;
	add.s64 	%rd60, %rd17, %rd176;
	@%p72 bra 	$L__BB0_107;
	ld.global.f32 	%f214, [%rd60];
	setp.leu.f32 	%p73, %f214, %f671;
	@%p73 bra 	$L__BB0_107;
	mov.f32 	%f671, %f214;
	mov.u32 	%r273, %r102;
$L__BB0_107:
	ld.global.u32 	%r209, [%rd59+4];
	setp.ne.s32 	%p74, %r209, 1;
	@%p74 bra 	$L__BB0_110;
	ld.global.f32 	%f216, [%rd60+4];
	setp.leu.f32 	%p75, %f216, %f671;
	@%p75 bra 	$L__BB0_110;
	add.s32 	%r273, %r102, 1;
	mov.f32 	%f671, %f216;
$L__BB0_110:
	ld.global.u32 	%r210, [%rd59+8];
	setp.ne.s32 	%p76, %r210, 1;
	@%p76 bra 	$L__BB0_113;
	ld.global.f32 	%f218, [%rd60+8];
	setp.leu.f32 	%p77, %f218, %f671;
	@%p77 bra 	$L__BB0_113;
	add.s32 	%r273, %r102, 2;
	mov.f32 	%f671, %f218;
$L__BB0_113:
	ld.global.u32 	%r211, [%rd59+12];
	setp.ne.s32 	%p78, %r211, 1;
	@%p78 bra 	$L__BB0_116;
	ld.global.f32 	%f220, [%rd60+12];
	setp.leu.f32 	%p79, %f220, %f671;
	@%p79 bra 	$L__BB0_116;
	add.s32 	%r273, %r102, 3;
	mov.f32 	%f671, %f220;
$L__BB0_116:
	add.s32 	%r270, %r270, 4;
	setp.ne.s32 	%p80, %r270, %r9;
	mov.u32 	%r277, %r9;
	@%p80 bra 	$L__BB0_104;
$L__BB0_117:
	setp.eq.s32 	%p81, %r8, 0;
	@%p81 bra 	$L__BB0_129;
	add.s32 	%r114, %r277, %r3;
	mul.wide.s32 	%rd177, %r114, 4;
	add.s64 	%rd61, %rd18, %rd177;
	ld.global.u32 	%r212, [%rd61];
	setp.ne.s32 	%p82, %r212, 1;
	add.s64 	%rd62, %rd17, %rd177;
	@%p82 bra 	$L__BB0_121;
	ld.global.f32 	%f223, [%rd62];
	setp.leu.f32 	%p83, %f223, %f671;
	@%p83 bra 	$L__BB0_121;
	mov.f32 	%f671, %f223;
	mov.u32 	%r273, %r114;
$L__BB0_121:
	setp.eq.s32 	%p84, %r8, 1;
	@%p84 bra 	$L__BB0_129;
	ld.global.u32 	%r213, [%rd61+4];
	setp.ne.s32 	%p85, %r213, 1;
	@%p85 bra 	$L__BB0_125;
	ld.global.f32 	%f225, [%rd62+4];
	setp.leu.f32 	%p86, %f225, %f671;
	@%p86 bra 	$L__BB0_125;
	add.s32 	%r273, %r114, 1;
	mov.f32 	%f671, %f225;
$L__BB0_125:
	setp.eq.s32 	%p87, %r8, 2;
	@%p87 bra 	$L__BB0_129;
	ld.global.u32 	%r214, [%rd61+8];
	setp.ne.s32 	%p88, %r214, 1;
	@%p88 bra 	$L__BB0_129;
	ld.global.f32 	%f538, [%rd62+8];
	setp.leu.f32 	%p89, %f538, %f671;
	@%p89 bra 	$L__BB0_129;
	add.s32 	%r273, %r114, 2;
$L__BB0_129:
	mul.wide.s32 	%rd178, %r273, 4;
	add.s64 	%rd179, %rd18, %rd178;
	mov.b32 	%r215, 0;
	st.global.u32 	[%rd179], %r215;
	add.s32 	%r227, %r99, -1;
	setp.gt.s32 	%p90, %r99, %r11;
	@%p90 bra 	$L__BB0_102;
	bra.uni 	$L__BB0_6;
$L__BB0_130:
	mov.b32 	%r157, 1;
	st.global.u32 	[%rd54], %r157;
	add.s32 	%r227, %r227, 1;
$L__BB0_131:
	ld.global.f32 	%f505, [%rd53+4];
	sqrt.rn.f32 	%f506, %f505;
	setp.gt.f32 	%p29, %f506, %f198;
	@%p29 bra 	$L__BB0_133;
	mov.b32 	%r159, 1;
	st.global.u32 	[%rd54+4], %r159;
	add.s32 	%r227, %r227, 1;
	bra.uni 	$L__BB0_134;
$L__BB0_133:
	mov.b32 	%r160, 0;
	st.global.u32 	[%rd54+4], %r160;
$L__BB0_134:
	ld.global.f32 	%f507, [%rd53+8];
	sqrt.rn.f32 	%f508, %f507;
	setp.gt.f32 	%p30, %f508, %f198;
	@%p30 bra 	$L__BB0_136;
	mov.b32 	%r161, 1;
	st.global.u32 	[%rd54+8], %r161;
	add.s32 	%r227, %r227, 1;
	bra.uni 	$L__BB0_137;
$L__BB0_136:
	mov.b32 	%r162, 0;
	st.global.u32 	[%rd54+8], %r162;
$L__BB0_137:
	ld.global.f32 	%f509, [%rd53+12];
	sqrt.rn.f32 	%f510, %f509;
	setp.gt.f32 	%p31, %f510, %f198;
	@%p31 bra 	$L__BB0_139;
	mov.b32 	%r163, 1;
	st.global.u32 	[%rd54+12], %r163;
	add.s32 	%r227, %r227, 1;
	bra.uni 	$L__BB0_140;
$L__BB0_139:
	mov.b32 	%r164, 0;
	st.global.u32 	[%rd54+12], %r164;
$L__BB0_140:
	ld.global.f32 	%f511, [%rd53+16];
	sqrt.rn.f32 	%f512, %f511;
	setp.gt.f32 	%p32, %f512, %f198;
	@%p32 bra 	$L__BB0_142;
	mov.b32 	%r165, 1;
	st.global.u32 	[%rd54+16], %r165;
	add.s32 	%r227, %r227, 1;
	bra.uni 	$L__BB0_143;
$L__BB0_142:
	mov.b32 	%r166, 0;
	st.global.u32 	[%rd54+16], %r166;
$L__BB0_143:
	ld.global.f32 	%f513, [%rd53+20];
	sqrt.rn.f32 	%f514, %f513;
	setp.gt.f32 	%p33, %f514, %f198;
	@%p33 bra 	$L__BB0_145;
	mov.b32 	%r167, 1;
	st.global.u32 	[%rd54+20], %r167;
	add.s32 	%r227, %r227, 1;
	bra.uni 	$L__BB0_146;
$L__BB0_145:
	mov.b32 	%r168, 0;
	st.global.u32 	[%rd54+20], %r168;
$L__BB0_146:
	ld.global.f32 	%f515, [%rd53+24];
	sqrt.rn.f32 	%f516, %f515;
	setp.gt.f32 	%p34, %f516, %f198;
	@%p34 bra 	$L__BB0_148;
	mov.b32 	%r169, 1;
	st.global.u32 	[%rd54+24], %r169;
	add.s32 	%r227, %r227, 1;
	bra.uni 	$L__BB0_149;
$L__BB0_148:
	mov.b32 	%r170, 0;
	st.global.u32 	[%rd54+24], %r170;
$L__BB0_149:
	ld.global.f32 	%f517, [%rd53+28];
	sqrt.rn.f32 	%f518, %f517;
	setp.gt.f32 	%p35, %f518, %f198;
	@%p35 bra 	$L__BB0_151;
	mov.b32 	%r171, 1;
	st.global.u32 	[%rd54+28], %r171;
	add.s32 	%r227, %r227, 1;
	bra.uni 	$L__BB0_152;
$L__BB0_151:
	mov.b32 	%r172, 0;
	st.global.u32 	[%rd54+28], %r172;
$L__BB0_152:
	add.s32 	%r243, %r243, 8;
	and.b32  	%r235, %r121, 2147483640;
	setp.eq.s32 	%p36, %r243, %r235;
	@%p36 bra 	$L__BB0_42;
	bra.uni 	$L__BB0_40;
$L__BB0_153:
	ld.param.u64 	%rd184, [_Z17birmingham_methodPfiiiifS_PiS_S_S_S_S_S_S_S_S_S_S_S_S_S_S_S_S_S_S_S_S__param_6];
	div.rn.f32 	%f539, %f652, %f196;
	mul.lo.s32 	%r216, %r1, 5;
	cvta.to.global.u64 	%rd180, %rd184;
	mul.wide.s32 	%rd181, %r216, 4;
	add.s64 	%rd182, %rd180, %rd181;
	st.global.f32 	[%rd182], %f539;
	st.global.f32 	[%rd182+4], %f174;
	st.global.f32 	[%rd182+8], %f173;
	st.global.f32 	[%rd182+12], %f172;
	st.global.f32 	[%rd182+16], %f197;
$L__BB0_154:
	ret;

}


// ===== COMPILED SASS (sm_100) =====

	.target	sm_100

	.elftype	@"ET_EXEC"


//--------------------- .note.nv.tkinfo           --------------------------
	.section	.note.nv.tkinfo,"",@"SHT_NOTE"
	.sectionflags	@"SHF_NOTE_NV_TKINFO"
	.tkinfo
        /*0018*/ 	.word	0x00000002
        /*0030*/ 	.string	""
        /*0030*/ 	.string	"ptxas"
        /*0030*/ 	.string	"Cuda compilation tools, release 13.0, V13.0.88"
        /*0030*/ 	.string	"Build cuda_13.0.r13.0/compiler.36424714_0"
        /*0030*/ 	.string	"-arch sm_100 -m 64 "



//--------------------- .note.nv.cuinfo           --------------------------
	.section	.note.nv.cuinfo,"",@"SHT_NOTE"
	.sectionflags	@"SHF_NOTE_NV_CUINFO"
        /*0018*/ 	.short	0x0002
        /*001a*/ 	.short	0x0064
        /*001c*/ 	.short	0x0082
	.zero		2


//--------------------- .nv.info                  --------------------------
	.section	.nv.info,"",@"SHT_CUDA_INFO"
	.align	4


	//----- nvinfo : EIATTR_REGCOUNT
	.align		4
        /*0000*/ 	.byte	0x04, 0x2f
        /*0002*/ 	.short	(.L_1 - .L_0)
	.align		4
.L_0:
        /*0004*/ 	.word	index@(_Z17birmingham_methodPfiiiifS_PiS_S_S_S_S_S_S_S_S_S_S_S_S_S_S_S_S_S_S_S_S_)
        /*0008*/ 	.word	0x0000002f


	//----- nvinfo : EIATTR_FRAME_SIZE
	.align		4
.L_1:
        /*000c*/ 	.byte	0x04, 0x11
        /*000e*/ 	.short	(.L_3 - .L_2)
	.align		4
.L_2:
        /*0010*/ 	.word	index@($__internal_1_$__cuda_sm3x_div_rn_noftz_f32_slowpath)
        /*0014*/ 	.word	0x00000000


	//----- nvinfo : EIATTR_FRAME_SIZE
	.align		4
.L_3:
        /*0018*/ 	.byte	0x04, 0x11
        /*001a*/ 	.short	(.L_5 - .L_4)
	.align		4
.L_4:
        /*001c*/ 	.word	index@($__internal_0_$__cuda_sm20_sqrt_rn_f32_slowpath)
        /*0020*/ 	.word	0x00000000


	//----- nvinfo : EIATTR_FRAME_SIZE
	.align		4
.L_5:
        /*0024*/ 	.byte	0x04, 0x11
        /*0026*/ 	.short	(.L_7 - .L_6)
	.align		4
.L_6:
        /*0028*/ 	.word	index@(_Z17birmingham_methodPfiiiifS_PiS_S_S_S_S_S_S_S_S_S_S_S_S_S_S_S_S_S_S_S_S_)
        /*002c*/ 	.word	0x00000000


	//----- nvinfo : EIATTR_MIN_STACK_SIZE
	.align		4
.L_7:
        /*0030*/ 	.byte	0x04, 0x12
        /*0032*/ 	.short	(.L_9 - .L_8)
	.align		4
.L_8:
        /*0034*/ 	.word	index@(_Z17birmingham_methodPfiiiifS_PiS_S_S_S_S_S_S_S_S_S_S_S_S_S_S_S_S_S_S_S_S_)
        /*0038*/ 	.word	0x00000000
.L_9:


//--------------------- .nv.compat                --------------------------
	.section	.nv.compat,"",@"SHT_CUDA_COMPAT_INFO"
	.align	4
        /*0000*/ 	.byte	0x02, 0x09, 0x00, 0x00, 0x02, 0x02, 0x01, 0x00, 0x02, 0x05, 0x05, 0x00, 0x03, 0x07, 0x01, 0x01
        /*0010*/ 	.byte	0x02, 0x03, 0x00, 0x00, 0x02, 0x06, 0x01, 0x00, 0x04, 0x0b, 0x08, 0x00, 0x01, 0x00, 0x00, 0x00
        /*0020*/ 	.byte	0x00, 0x00, 0x00, 0x00


//--------------------- .nv.info._Z17birmingham_methodPfiiiifS_PiS_S_S_S_S_S_S_S_S_S_S_S_S_S_S_S_S_S_S_S_S_ --------------------------
	.section	.nv.info._Z17birmingham_methodPfiiiifS_PiS_S_S_S_S_S_S_S_S_S_S_S_S_S_S_S_S_S_S_S_S_,"",@"SHT_CUDA_INFO"
	.sectionflags	@""
	.align	4


	//----- nvinfo : EIATTR_CUDA_API_VERSION
	.align		4
        /*0000*/ 	.byte	0x04, 0x37
        /*0002*/ 	.short	(.L_11 - .L_10)
.L_10:
        /*0004*/ 	.word	0x00000082


	//----- nvinfo : EIATTR_KPARAM_INFO
	.align		4
.L_11:
        /*0008*/ 	.byte	0x04, 0x17
        /*000a*/ 	.short	(.L_13 - .L_12)
.L_12:
        /*000c*/ 	.word	0x00000000
        /*0010*/ 	.short	0x001c
        /*0012*/ 	.short	0x00d0
        /*0014*/ 	.byte	0x00, 0xf5, 0x21, 0x00


	//----- nvinfo : EIATTR_KPARAM_INFO
	.align		4
.L_13:
        /*0018*/ 	.byte	0x04, 0x17
        /*001a*/ 	.short	(.L_15 - .L_14)
.L_14:
        /*001c*/ 	.word	0x00000000
        /*0020*/ 	.short	0x001b
        /*0022*/ 	.short	0x00c8
        /*0024*/ 	.byte	0x00, 0xf5, 0x21, 0x00


	//----- nvinfo : EIATTR_KPARAM_INFO
	.align		4
.L_15:
        /*0028*/ 	.byte	0x04, 0x17
        /*002a*/ 	.short	(.L_17 - .L_16)
.L_16:
        /*002c*/ 	.word	0x00000000
        /*0030*/ 	.short	0x001a
        /*0032*/ 	.short	0x00c0
        /*0034*/ 	.byte	0x00, 0xf5, 0x21, 0x00


	//----- nvinfo : EIATTR_KPARAM_INFO
	.align		4
.L_17:
        /*0038*/ 	.byte	0x04, 0x17
        /*003a*/ 	.short	(.L_19 - .L_18)
.L_18:
        /*003c*/ 	.word	0x00000000
        /*0040*/ 	.short	0x0019
        /*0042*/ 	.short	0x00b8
        /*0044*/ 	.byte	0x00, 0xf5, 0x21, 0x00


	//----- nvinfo : EIATTR_KPARAM_INFO
	.align		4
.L_19:
        /*0048*/ 	.byte	0x04, 0x17
        /*004a*/ 	.short	(.L_21 - .L_20)
.L_20:
        /*004c*/ 	.word	0x00000000
        /*0050*/ 	.short	0x0018
        /*0052*/ 	.short	0x00b0
        /*0054*/ 	.byte	0x00, 0xf5, 0x21, 0x00


	//----- nvinfo : EIATTR_KPARAM_INFO
	.align		4
.L_21:
        /*0058*/ 	.byte	0x04, 0x17
        /*005a*/ 	.short	(.L_23 - .L_22)
.L_22:
        /*005c*/ 	.word	0x00000000
        /*0060*/ 	.short	0x0017
        /*0062*/ 	.short	0x00a8
        /*0064*/ 	.byte	0x00, 0xf5, 0x21, 0x00


	//----- nvinfo : EIATTR_KPARAM_INFO
	.align		4
.L_23:
        /*0068*/ 	.byte	0x04, 0x17
        /*006a*/ 	.short	(.L_25 - .L_24)
.L_24:
        /*006c*/ 	.word	0x00000000
        /*0070*/ 	.short	0x0016
        /*0072*/ 	.short	0x00a0
        /*0074*/ 	.byte	0x00, 0xf5, 0x21, 0x00


	//----- nvinfo : EIATTR_KPARAM_INFO
	.align		4
.L_25:
        /*0078*/ 	.byte	0x04, 0x17
        /*007a*/ 	.short	(.L_27 - .L_26)
.L_26:
        /*007c*/ 	.word	0x00000000
        /*0080*/ 	.short	0x0015
        /*0082*/ 	.short	0x0098
        /*0084*/ 	.byte	0x00, 0xf5, 0x21, 0x00


	//----- nvinfo : EIATTR_KPARAM_INFO
	.align		4
.L_27:
        /*0088*/ 	.byte	0x04, 0x17
        /*008a*/ 	.short	(.L_29 - .L_28)
.L_28:
        /*008c*/ 	.word	0x00000000
        /*0090*/ 	.short	0x0014
        /*0092*/ 	.short	0x0090
        /*0094*/ 	.byte	0x00, 0xf5, 0x21, 0x00


	//----- nvinfo : EIATTR_KPARAM_INFO
	.align		4
.L_29:
        /*0098*/ 	.byte	0x04, 0x17
        /*009a*/ 	.short	(.L_31 - .L_30)
.L_30:
        /*009c*/ 	.word	0x00000000
        /*00a0*/ 	.short	0x0013
        /*00a2*/ 	.short	0x0088
        /*00a4*/ 	.byte	0x00, 0xf5, 0x21, 0x00


	//----- nvinfo : EIATTR_KPARAM_INFO
	.align		4
.L_31:
        /*00a8*/ 	.byte	0x04, 0x17
        /*00aa*/ 	.short	(.L_33 - .L_32)
.L_32:
        /*00ac*/ 	.word	0x00000000
        /*00b0*/ 	.short	0x0012
        /*00b2*/ 	.short	0x0080
        /*00b4*/ 	.byte	0x00, 0xf5, 0x21, 0x00


	//----- nvinfo : EIATTR_KPARAM_INFO
	.align		4
.L_33:
        /*00b8*/ 	.byte	0x04, 0x17
        /*00ba*/ 	.short	(.L_35 - .L_34)
.L_34:
        /*00bc*/ 	.word	0x00000000
        /*00c0*/ 	.short	0x0011
        /*00c2*/ 	.short	0x0078
        /*00c4*/ 	.byte	0x00, 0xf5, 0x21, 0x00


	//----- nvinfo : EIATTR_KPARAM_INFO
	.align		4
.L_35:
        /*00c8*/ 	.byte	0x04, 0x17
        /*00ca*/ 	.short	(.L_37 - .L_36)
.L_36:
        /*00cc*/ 	.word	0x00000000
        /*00d0*/ 	.short	0x0010
        /*00d2*/ 	.short	0x0070
        /*00d4*/ 	.byte	0x00, 0xf5, 0x21, 0x00


	//----- nvinfo : EIATTR_KPARAM_INFO
	.align		4
.L_37:
        /*00d8*/ 	.byte	0x04, 0x17
        /*00da*/ 	.short	(.L_39 - .L_38)
.L_38:
        /*00dc*/ 	.word	0x00000000
        /*00e0*/ 	.short	0x000f
        /*00e2*/ 	.short	0x0068
        /*00e4*/ 	.byte	0x00, 0xf5, 0x21, 0x00


	//----- nvinfo : EIATTR_KPARAM_INFO
	.align		4
.L_39:
        /*00e8*/ 	.byte	0x04, 0x17
        /*00ea*/ 	.short	(.L_41 - .L_40)
.L_40:
        /*00ec*/ 	.word	0x00000000
        /*00f0*/ 	.short	0x000e
        /*00f2*/ 	.short	0x0060
        /*00f4*/ 	.byte	0x00, 0xf5, 0x21, 0x00


	//----- nvinfo : EIATTR_KPARAM_INFO
	.align		4
.L_41:
        /*00f8*/ 	.byte	0x04, 0x17
        /*00fa*/ 	.short	(.L_43 - .L_42)
.L_42:
        /*00fc*/ 	.word	0x00000000
        /*0100*/ 	.short	0x000d
        /*0102*/ 	.short	0x0058
        /*0104*/ 	.byte	0x00, 0xf5, 0x21, 0x00


	//----- nvinfo : EIATTR_KPARAM_INFO
	.align		4
.L_43:
        /*0108*/ 	.byte	0x04, 0x17
        /*010a*/ 	.short	(.L_45 - .L_44)
.L_44:
        /*010c*/ 	.word	0x00000000
        /*0110*/ 	.short	0x000c
        /*0112*/ 	.short	0x0050
        /*0114*/ 	.byte	0x00, 0xf5, 0x21, 0x00


	//----- nvinfo : EIATTR_KPARAM_INFO
	.align		4
.L_45:
        /*0118*/ 	.byte	0x04, 0x17
        /*011a*/ 	.short	(.L_47 - .L_46)
.L_46:
        /*011c*/ 	.word	0x00000000
        /*0120*/ 	.short	0x000b
        /*0122*/ 	.short	0x0048
        /*0124*/ 	.byte	0x00, 0xf5, 0x21, 0x00


	//----- nvinfo : EIATTR_KPARAM_INFO
	.align		4
.L_47:
        /*0128*/ 	.byte	0x04, 0x17
        /*012a*/ 	.short	(.L_49 - .L_48)
.L_48:
        /*012c*/ 	.word	0x00000000
        /*0130*/ 	.short	0x000a
        /*0132*/ 	.short	0x0040
        /*0134*/ 	.byte	0x00, 0xf5, 0x21, 0x00


	//----- nvinfo : EIATTR_KPARAM_INFO
	.align		4
.L_49:
        /*0138*/ 	.byte	0x04, 0x17
        /*013a*/ 	.short	(.L_51 - .L_50)
.L_50:
        /*013c*/ 	.word	0x00000000
        /*0140*/ 	.short	0x0009
        /*0142*/ 	.short	0x0038
        /*0144*/ 	.byte	0x00, 0xf5, 0x21, 0x00


	//----- nvinfo : EIATTR_KPARAM_INFO
	.align		4
.L_51:
        /*0148*/ 	.byte	0x04, 0x17
        /*014a*/ 	.short	(.L_53 - .L_52)
.L_52:
        /*014c*/ 	.word	0x00000000
        /*0150*/ 	.short	0x0008
        /*0152*/ 	.short	0x0030
        /*0154*/ 	.byte	0x00, 0xf5, 0x21, 0x00


	//----- nvinfo : EIATTR_KPARAM_INFO
	.align		4
.L_53:
        /*0158*/ 	.byte	0x04, 0x17
        /*015a*/ 	.short	(.L_55 - .L_54)
.L_54:
        /*015c*/ 	.word	0x00000000
        /*0160*/ 	.short	0x0007
        /*0162*/ 	.short	0x0028
        /*0164*/ 	.byte	0x00, 0xf5, 0x21, 0x00


	//----- nvinfo : EIATTR_KPARAM_INFO
	.align		4
.L_55:
        /*0168*/ 	.byte	0x04, 0x17
        /*016a*/ 	.short	(.L_57 - .L_56)
.L_56:
        /*016c*/ 	.word	0x00000000
        /*0170*/ 	.short	0x0006
        /*0172*/ 	.short	0x0020
        /*0174*/ 	.byte	0x00, 0xf5, 0x21, 0x00


	//----- nvinfo : EIATTR_KPARAM_INFO
	.align		4
.L_57:
        /*0178*/ 	.byte	0x04, 0x17
        /*017a*/ 	.short	(.L_59 - .L_58)
.L_58:
        /*017c*/ 	.word	0x00000000
        /*0180*/ 	.short	0x0005
        /*0182*/ 	.short	0x0018
        /*0184*/ 	.byte	0x00, 0xf0, 0x11, 0x00


	//----- nvinfo : EIATTR_KPARAM_INFO
	.align		4
.L_59:
        /*0188*/ 	.byte	0x04, 0x17
        /*018a*/ 	.short	(.L_61 - .L_60)
.L_60:
        /*018c*/ 	.word	0x00000000
        /*0190*/ 	.short	0x0004
        /*0192*/ 	.short	0x0014
        /*0194*/ 	.byte	0x00, 0xf0, 0x11, 0x00


	//----- nvinfo : EIATTR_KPARAM_INFO
	.align		4
.L_61:
        /*0198*/ 	.byte	0x04, 0x17
        /*019a*/ 	.short	(.L_63 - .L_62)
.L_62:
        /*019c*/ 	.word	0x00000000
        /*01a0*/ 	.short	0x0003
        /*01a2*/ 	.short	0x0010
        /*01a4*/ 	.byte	0x00, 0xf0, 0x11, 0x00


	//----- nvinfo : EIATTR_KPARAM_INFO
	.align		4
.L_63:
        /*01a8*/ 	.byte	0x04, 0x17
        /*01aa*/ 	.short	(.L_65 - .L_64)
.L_64:
        /*01ac*/ 	.word	0x00000000
        /*01b0*/ 	.short	0x0002
        /*01b2*/ 	.short	0x000c
        /*01b4*/ 	.byte	0x00, 0xf0, 0x11, 0x00


	//----- nvinfo : EIATTR_KPARAM_INFO
	.align		4
.L_65:
        /*01b8*/ 	.byte	0x04, 0x17
        /*01ba*/ 	.short	(.L_67 - .L_66)
.L_66:
        /*01bc*/ 	.word	0x00000000
        /*01c0*/ 	.short	0x0001
        /*01c2*/ 	.short	0x0008
        /*01c4*/ 	.byte	0x00, 0xf0, 0x11, 0x00


	//----- nvinfo : EIATTR_KPARAM_INFO
	.align		4
.L_67:
        /*01c8*/ 	.byte	0x04, 0x17
        /*01ca*/ 	.short	(.L_69 - .L_68)
.L_68:
        /*01cc*/ 	.word	0x00000000
        /*01d0*/ 	.short	0x0000
        /*01d2*/ 	.short	0x0000
        /*01d4*/ 	.byte	0x00, 0xf5, 0x21, 0x00


	//----- nvinfo : EIATTR_SPARSE_MMA_MASK
	.align		4
.L_69:
        /*01d8*/ 	.byte	0x03, 0x50
        /*01da*/ 	.short	0x0000


	//----- nvinfo : EIATTR_MAXREG_COUNT
	.align		4
        /*01dc*/ 	.byte	0x03, 0x1b
        /*01de*/ 	.short	0x00ff


	//----- nvinfo : EIATTR_MERCURY_ISA_VERSION
	.align		4
        /*01e0*/ 	.byte	0x03, 0x5f
        /*01e2*/ 	.short	0x0101


	//----- nvinfo : EIATTR_VRC_CTA_INIT_COUNT
	.align		4
        /*01e4*/ 	.byte	0x02, 0x4a
	.zero		1
	.zero		1


	//----- nvinfo : EIATTR_EXIT_INSTR_OFFSETS
	.align		4
        /*01e8*/ 	.byte	0x04, 0x1c
        /*01ea*/ 	.short	(.L_71 - .L_70)


	//   ....[0]....
.L_70:
        /*01ec*/ 	.word	0x00000070


	//   ....[1]....
        /*01f0*/ 	.word	0x000012e0


	//   ....[2]....
        /*01f4*/ 	.word	0x00005970


	//----- nvinfo : EIATTR_CRS_STACK_SIZE
	.align		4
.L_71:
        /*01f8*/ 	.byte	0x04, 0x1e
        /*01fa*/ 	.short	(.L_73 - .L_72)
.L_72:
        /*01fc*/ 	.word	0x00000000


	//----- nvinfo : EIATTR_CBANK_PARAM_SIZE
	.align		4
.L_73:
        /*0200*/ 	.byte	0x03, 0x19
        /*0202*/ 	.short	0x00d8


	//----- nvinfo : EIATTR_PARAM_CBANK
	.align		4
        /*0204*/ 	.byte	0x04, 0x0a
        /*0206*/ 	.short	(.L_75 - .L_74)
	.align		4
.L_74:
        /*0208*/ 	.word	index@(.nv.constant0._Z17birmingham_methodPfiiiifS_PiS_S_S_S_S_S_S_S_S_S_S_S_S_S_S_S_S_S_S_S_S_)
        /*020c*/ 	.short	0x0380
        /*020e*/ 	.short	0x00d8


	//----- nvinfo : EIATTR_SW_WAR
	.align		4
.L_75:
        /*0210*/ 	.byte	0x04, 0x36
        /*0212*/ 	.short	(.L_77 - .L_76)
.L_76:
        /*0214*/ 	.word	0x00000008
.L_77:


//--------------------- .nv.callgraph             --------------------------
	.section	.nv.callgraph,"",@"SHT_CUDA_CALLGRAPH"
	.align	4
	.sectionentsize	8
	.align		4
        /*0000*/ 	.word	0x00000000
	.align		4
        /*0004*/ 	.word	0xffffffff
	.align		4
        /*0008*/ 	.word	0x00000000
	.align		4
        /*000c*/ 	.word	0xfffffffe
	.align		4
        /*0010*/ 	.word	0x00000000
	.align		4
        /*0014*/ 	.word	0xfffffffd
	.align		4
        /*0018*/ 	.word	0x00000000
	.align		4
        /*001c*/ 	.word	0xfffffffc


//--------------------- .text._Z17birmingham_methodPfiiiifS_PiS_S_S_S_S_S_S_S_S_S_S_S_S_S_S_S_S_S_S_S_S_ --------------------------
	.section	.text._Z17birmingham_methodPfiiiifS_PiS_S_S_S_S_S_S_S_S_S_S_S_S_S_S_S_S_S_S_S_S_,"ax",@progbits
	.align	128
        .global         _Z17birmingham_methodPfiiiifS_PiS_S_S_S_S_S_S_S_S_S_S_S_S_S_S_S_S_S_S_S_S_
        .type           _Z17birmingham_methodPfiiiifS_PiS_S_S_S_S_S_S_S_S_S_S_S_S_S_S_S_S_S_S_S_S_,@function
        .size           _Z17birmingham_methodPfiiiifS_PiS_S_S_S_S_S_S_S_S_S_S_S_S_S_S_S_S_S_S_S_S_,(.L_x_162 - _Z17birmingham_methodPfiiiifS_PiS_S_S_S_S_S_S_S_S_S_S_S_S_S_S_S_S_S_S_S_S_)
        .other          _Z17birmingham_methodPfiiiifS_PiS_S_S_S_S_S_S_S_S_S_S_S_S_S_S_S_S_S_S_S_S_,@"STO_CUDA_ENTRY STV_DEFAULT"
_Z17birmingham_methodPfiiiifS_PiS_S_S_S_S_S_S_S_S_S_S_S_S_S_S_S_S_S_S_S_S_:
.text._Z17birmingham_methodPfiiiifS_PiS_S_S_S_S_S_S_S_S_S_S_S_S_S_S_S_S_S_S_S_S_:
[----:B------:R-:W-:Y:S01]  /*0000*/  LDC R1, c[0x0][0x37c] ;  /* 0x0000df00ff017b82 */ /* 0x000fe20000000800 */
[----:B------:R-:W0:Y:S07]  /*0010*/  S2R R3, SR_TID.X ;  /* 0x0000000000037919 */ /* 0x000e2e0000002100 */
[----:B------:R-:W0:Y:S01]  /*0020*/  S2UR UR4, SR_CTAID.X ;  /* 0x00000000000479c3 */ /* 0x000e220000002500 */
[----:B------:R-:W1:Y:S07]  /*0030*/  LDCU UR5, c[0x0][0x394] ;  /* 0x00007280ff0577ac */ /* 0x000e6e0008000800 */
[----:B------:R-:W0:Y:S02]  /*0040*/  LDC R2, c[0x0][0x360] ;  /* 0x0000d800ff027b82 */ /* 0x000e240000000800 */
[----:B0-----:R-:W-:-:S05]  /*0050*/  IMAD R2, R2, UR4, R3 ;  /* 0x0000000402027c24 */ /* 0x001fca000f8e0203 */
[----:B-1----:R-:W-:-:S13]  /*0060*/  ISETP.GE.AND P0, PT, R2, UR5, PT ;  /* 0x0000000502007c0c */ /* 0x002fda000bf06270 */
[----:B------:R-:W-:Y:S05]  /*0070*/  @P0 EXIT ;  /* 0x000000000000094d */ /* 0x000fea0003800000 */
[----:B------:R-:W0:Y:S01]  /*0080*/  LDCU UR5, c[0x0][0x388] ;  /* 0x00007100ff0577ac */ /* 0x000e220008000800 */
[----:B------:R-:W1:Y:S01]  /*0090*/  LDCU UR4, c[0x0][0x390] ;  /* 0x00007200ff0477ac */ /* 0x000e620008000800 */
[----:B------:R-:W2:Y:S01]  /*00a0*/  LDCU.64 UR6, c[0x0][0x358] ;  /* 0x00006b00ff0677ac */ /* 0x000ea20008000a00 */
[----:B0-----:R-:W-:Y:S02]  /*00b0*/  UISETP.GE.AND UP0, UPT, UR5, 0x1, UPT ;  /* 0x000000010500788c */ /* 0x001fe4000bf06270 */
[----:B------:R-:W-:Y:S01]  /*00c0*/  IMAD R3, R2, UR5, RZ ;  /* 0x0000000502037c24 */ /* 0x000fe2000f8e02ff */
[----:B-1----:R-:W-:-:S06]  /*00d0*/  UIADD3 UR4, UPT, UPT, UR5, -UR4, URZ ;  /* 0x8000000405047290 */ /* 0x002fcc000fffe0ff */
[----:B--2---:R-:W-:Y:S06]  /*00e0*/  BRA.U !UP0, `(.L_x_0) ;  /* 0x0000001108747547 */ /* 0x004fec000b800000 */
[----:B------:R-:W0:Y:S01]  /*00f0*/  LDC.64 R28, c[0x0][0x3a8] ;  /* 0x0000ea00ff1c7b82 */ /* 0x000e220000000a00 */
[----:B------:R-:W-:Y:S01]  /*0100*/  IMAD R5, R2, UR4, RZ ;  /* 0x0000000402057c24 */ /* 0x000fe2000f8e02ff */
[----:B------:R-:W1:Y:S01]  /*0110*/  LDCU.64 UR8, c[0x0][0x388] ;  /* 0x00007100ff0877ac */ /* 0x000e620008000a00 */
[----:B------:R-:W-:-:S05]  /*0120*/  UMOV UR4, URZ ;  /* 0x000000ff00047c82 */ /* 0x000fca0008000000 */
[----:B------:R-:W2:Y:S02]  /*0130*/  LDC.64 R26, c[0x0][0x440] ;  /* 0x00011000ff1a7b82 */ /* 0x000ea40000000a00 */
.L_x_19:
[----:B---3--:R-:W3:Y:S01]  /*0140*/  LDC.64 R6, c[0x0][0x380] ;  /* 0x0000e000ff067b82 */ /* 0x008ee20000000a00 */
[----:B------:R-:W-:-:S05]  /*0150*/  IADD3 R0, PT, PT, R5, UR4, RZ ;  /* 0x0000000405007c10 */ /* 0x000fca000fffe0ff */
[----:B-1----:R-:W-:Y:S01]  /*0160*/  IMAD R9, R0, UR9, RZ ;  /* 0x0000000900097c24 */ /* 0x002fe2000f8e02ff */
[----:B------:R-:W-:Y:S01]  /*0170*/  IADD3 R4, PT, PT, R3, UR4, RZ ;  /* 0x0000000403047c10 */ /* 0x000fe2000fffe0ff */
[----:B------:R-:W1:Y:S08]  /*0180*/  LDC.64 R24, c[0x0][0x3b8] ;  /* 0x0000ee00ff187b82 */ /* 0x000e700000000a00 */
[----:B------:R-:W4:Y:S01]  /*0190*/  LDC.64 R22, c[0x0][0x3c8] ;  /* 0x0000f200ff167b82 */ /* 0x000f220000000a00 */
[----:B---3--:R-:W-:-:S07]  /*01a0*/  IMAD.WIDE R6, R9, 0x4, R6 ;  /* 0x0000000409067825 */ /* 0x008fce00078e0206 */
[----:B------:R-:W3:Y:S01]  /*01b0*/  LDC.64 R20, c[0x0][0x3d8] ;  /* 0x0000f600ff147b82 */ /* 0x000ee20000000a00 */
[----:B------:R-:W5:Y:S07]  /*01c0*/  LDG.E R11, desc[UR6][R6.64] ;  /* 0x00000006060b7981 */ /* 0x000f6e000c1e1900 */
[----:B------:R-:W0:Y:S08]  /*01d0*/  LDC.64 R8, c[0x0][0x3b0] ;  /* 0x0000ec00ff087b82 */ /* 0x000e300000000a00 */
[----:B------:R-:W2:Y:S08]  /*01e0*/  LDC.64 R18, c[0x0][0x3c0] ;  /* 0x0000f000ff127b82 */ /* 0x000eb00000000a00 */
[----:B------:R-:W2:Y:S01]  /*01f0*/  LDC.64 R16, c[0x0][0x3d0] ;  /* 0x0000f400ff107b82 */ /* 0x000ea20000000a00 */
[----:B0-----:R-:W-:-:S05]  /*0200*/  IMAD.WIDE R8, R4, 0x4, R8 ;  /* 0x0000000404087825 */ /* 0x001fca00078e0208 */
[----:B-----5:R-:W-:Y:S04]  /*0210*/  STG.E desc[UR6][R8.64], R11 ;  /* 0x0000000b08007986 */ /* 0x020fe8000c101906 */
[----:B------:R-:W5:Y:S01]  /*0220*/  LDG.E R13, desc[UR6][R6.64+0x4] ;  /* 0x00000406060d7981 */ /* 0x000f62000c1e1900 */
[----:B-1----:R-:W-:-:S05]  /*0230*/  IMAD.WIDE R24, R4, 0x4, R24 ;  /* 0x0000000404187825 */ /* 0x002fca00078e0218 */
[----:B-----5:R0:W-:Y:S04]  /*0240*/  STG.E desc[UR6][R24.64], R13 ;  /* 0x0000000d18007986 */ /* 0x0201e8000c101906 */
[----:B------:R-:W5:Y:S01]  /*0250*/  LDG.E R15, desc[UR6][R6.64+0x8] ;  /* 0x00000806060f7981 */ /* 0x000f62000c1e1900 */
[----:B----4-:R-:W-:-:S04]  /*0260*/  IMAD.WIDE R22, R4, 0x4, R22 ;  /* 0x0000000404167825 */ /* 0x010fc800078e0216 */
[----:B---3--:R-:W-:-:S04]  /*0270*/  IMAD.WIDE R20, R4, 0x4, R20 ;  /* 0x0000000404147825 */ /* 0x008fc800078e0214 */
[----:B------:R-:W-:Y:S01]  /*0280*/  HFMA2 R37, -RZ, RZ, 0, 5.9604644775390625e-08 ;  /* 0x00000001ff257431 */ /* 0x000fe200000001ff */
[----:B0-----:R-:W0:Y:S01]  /*0290*/  LDC.64 R12, c[0x0][0x3e8] ;  /* 0x0000fa00ff0c7b82 */ /* 0x001e220000000a00 */
[----:B-----5:R1:W-:Y:S04]  /*02a0*/  STG.E desc[UR6][R22.64], R15 ;  /* 0x0000000f16007986 */ /* 0x0203e8000c101906 */
[----:B------:R-:W3:Y:S01]  /*02b0*/  LDG.E R31, desc[UR6][R6.64+0xc] ;  /* 0x00000c06061f7981 */ /* 0x000ee2000c1e1900 */
[----:B--2---:R-:W-:-:S04]  /*02c0*/  IMAD.WIDE R18, R4, 0x4, R18 ;  /* 0x0000000404127825 */ /* 0x004fc800078e0212 */
[C---:B------:R-:W-:Y:S01]  /*02d0*/  IMAD.WIDE R16, R4.reuse, 0x4, R16 ;  /* 0x0000000404107825 */ /* 0x040fe200078e0210 */
[----:B-1----:R-:W1:Y:S01]  /*02e0*/  LDC.64 R14, c[0x0][0x3e0] ;  /* 0x0000f800ff0e7b82 */ /* 0x002e620000000a00 */
[----:B---3--:R-:W-:Y:S04]  /*02f0*/  STG.E desc[UR6][R20.64], R31 ;  /* 0x0000001f14007986 */ /* 0x008fe8000c101906 */
[----:B------:R-:W2:Y:S04]  /*0300*/  LDG.E R11, desc[UR6][R6.64+0x10] ;  /* 0x00001006060b7981 */ /* 0x000ea8000c1e1900 */
[----:B--2---:R2:W-:Y:S04]  /*0310*/  STG.E desc[UR6][R18.64], R11 ;  /* 0x0000000b12007986 */ /* 0x0045e8000c101906 */
[----:B------:R-:W3:Y:S01]  /*0320*/  LDG.E R33, desc[UR6][R6.64+0x14] ;  /* 0x0000140606217981 */ /* 0x000ee2000c1e1900 */
[----:B-1----:R-:W-:-:S03]  /*0330*/  IMAD.WIDE R14, R4, 0x4, R14 ;  /* 0x00000004040e7825 */ /* 0x002fc600078e020e */
[----:B---3--:R-:W-:Y:S04]  /*0340*/  STG.E desc[UR6][R16.64], R33 ;  /* 0x0000002110007986 */ /* 0x008fe8000c101906 */
[----:B------:R-:W3:Y:S01]  /*0350*/  LDG.E R35, desc[UR6][R6.64+0x18] ;  /* 0x0000180606237981 */ /* 0x000ee2000c1e1900 */
[----:B------:R-:W-:-:S03]  /*0360*/  IMAD.WIDE R8, R4, 0x4, R28 ;  /* 0x0000000404087825 */ /* 0x000fc600078e021c */
[----:B---3--:R-:W-:Y:S04]  /*0370*/  STG.E desc[UR6][R14.64], R35 ;  /* 0x000000230e007986 */ /* 0x008fe8000c101906 */
[----:B------:R1:W-:Y:S04]  /*0380*/  STG.E desc[UR6][R8.64], R37 ;  /* 0x0000002508007986 */ /* 0x0003e8000c101906 */
[----:B------:R-:W3:Y:S04]  /*0390*/  LDG.E R0, desc[UR6][R24.64] ;  /* 0x0000000618007981 */ /* 0x000ee8000c1e1900 */
[----:B--2---:R-:W3:Y:S01]  /*03a0*/  LDG.E R11, desc[UR6][R18.64] ;  /* 0x00000006120b7981 */ /* 0x004ee2000c1e1900 */
[----:B0-----:R-:W-:Y:S01]  /*03b0*/  IMAD.WIDE R12, R4, 0x4, R12 ;  /* 0x00000004040c7825 */ /* 0x001fe200078e020c */
[----:B-1----:R-:W0:Y:S03]  /*03c0*/  LDC.64 R8, c[0x0][0x3f8] ;  /* 0x0000fe00ff087b82 */ /* 0x002e260000000a00 */
[----:B---3--:R-:W-:-:S05]  /*03d0*/  FADD R7, R0, -R11 ;  /* 0x8000000b00077221 */ /* 0x008fca0000000000 */
[----:B------:R-:W1:Y:S01]  /*03e0*/  LDC.64 R10, c[0x0][0x3f0] ;  /* 0x0000fc00ff0a7b82 */ /* 0x000e620000000a00 */
[----:B------:R2:W-:Y:S04]  /*03f0*/  STG.E desc[UR6][R12.64], R7 ;  /* 0x000000070c007986 */ /* 0x0005e8000c101906 */
[----:B------:R-:W3:Y:S04]  /*0400*/  LDG.E R0, desc[UR6][R22.64] ;  /* 0x0000000616007981 */ /* 0x000ee8000c1e1900 */
[----:B------:R-:W3:Y:S01]  /*0410*/  LDG.E R31, desc[UR6][R16.64] ;  /* 0x00000006101f7981 */ /* 0x000ee2000c1e1900 */
[C---:B0-----:R-:W-:Y:S01]  /*0420*/  IMAD.WIDE R8, R4.reuse, 0x4, R8 ;  /* 0x0000000404087825 */ /* 0x041fe200078e0208 */
[----:B--2---:R-:W0:Y:S03]  /*0430*/  LDC.64 R6, c[0x0][0x448] ;  /* 0x00011200ff067b82 */ /* 0x004e260000000a00 */
[----:B-1----:R-:W-:-:S04]  /*0440*/  IMAD.WIDE R10, R4, 0x4, R10 ;  /* 0x00000004040a7825 */ /* 0x002fc800078e020a */
[----:B---3--:R-:W-:-:S05]  /*0450*/  FADD R31, R0, -R31 ;  /* 0x8000001f001f7221 */ /* 0x008fca0000000000 */
[----:B------:R1:W-:Y:S04]  /*0460*/  STG.E desc[UR6][R10.64], R31 ;  /* 0x0000001f0a007986 */ /* 0x0003e8000c101906 */
[----:B------:R-:W2:Y:S04]  /*0470*/  LDG.E R0, desc[UR6][R20.64] ;  /* 0x0000000614007981 */ /* 0x000ea8000c1e1900 */
[----:B------:R-:W2:Y:S02]  /*0480*/  LDG.E R33, desc[UR6][R14.64] ;  /* 0x000000060e217981 */ /* 0x000ea4000c1e1900 */
[----:B--2---:R-:W-:-:S05]  /*0490*/  FADD R33, R0, -R33 ;  /* 0x8000002100217221 */ /* 0x004fca0000000000 */
[----:B------:R2:W-:Y:S04]  /*04a0*/  STG.E desc[UR6][R8.64], R33 ;  /* 0x0000002108007986 */ /* 0x0005e8000c101906 */
[----:B------:R-:W3:Y:S04]  /*04b0*/  LDG.E R30, desc[UR6][R10.64] ;  /* 0x000000060a1e7981 */ /* 0x000ee8000c1e1900 */
[----:B------:R-:W4:Y:S01]  /*04c0*/  LDG.E R0, desc[UR6][R12.64] ;  /* 0x000000060c007981 */ /* 0x000f22000c1e1900 */
[----:B0-----:R-:W-:-:S04]  /*04d0*/  IMAD.WIDE R6, R4, 0x4, R6 ;  /* 0x0000000404067825 */ /* 0x001fc800078e0206 */
[----:B---3--:R-:W-:-:S04]  /*04e0*/  FMUL R35, R30, R30 ;  /* 0x0000001e1e237220 */ /* 0x008fc80000400000 */
[----:B----4-:R-:W-:-:S04]  /*04f0*/  FFMA R0, R0, R0, R35 ;  /* 0x0000000000007223 */ /* 0x010fc80000000023 */
[----:B-1----:R-:W-:-:S05]  /*0500*/  FFMA R31, R33, R33, R0 ;  /* 0x00000021211f7223 */ /* 0x002fca0000000000 */
[----:B------:R0:W-:Y:S04]  /*0510*/  STG.E desc[UR6][R6.64], R31 ;  /* 0x0000001f06007986 */ /* 0x0001e8000c101906 */
[----:B------:R-:W3:Y:S04]  /*0520*/  LDG.E R32, desc[UR6][R10.64] ;  /* 0x000000060a207981 */ /* 0x000ee8000c1e1900 */
[----:B------:R-:W3:Y:S01]  /*0530*/  LDG.E R35, desc[UR6][R8.64] ;  /* 0x0000000608237981 */ /* 0x000ee2000c1e1900 */
[----:B------:R-:W2:Y:S01]  /*0540*/  MUFU.RCP R0, R31 ;  /* 0x0000001f00007308 */ /* 0x000ea20000001000 */
[----:B------:R-:W-:Y:S01]  /*0550*/  UIADD3 UR4, UPT, UPT, UR4, 0x1, URZ ;  /* 0x0000000104047890 */ /* 0x000fe2000fffe0ff */
[----:B------:R-:W-:Y:S03]  /*0560*/  BSSY.RECONVERGENT B2, `(.L_x_1) ;  /* 0x000000d000027945 */ /* 0x000fe60003800200 */
[----:B------:R-:W-:Y:S01]  /*0570*/  UISETP.NE.AND UP0, UPT, UR4, UR8, UPT ;  /* 0x000000080400728c */ /* 0x000fe2000bf05270 */
[----:B--2---:R-:W-:-:S04]  /*0580*/  FFMA R33, -R31, R0, 1 ;  /* 0x3f8000001f217423 */ /* 0x004fc80000000100 */
[----:B------:R-:W-:Y:S01]  /*0590*/  FFMA R33, R0, R33, R0 ;  /* 0x0000002100217223 */ /* 0x000fe20000000000 */
[----:B---3--:R-:W-:-:S04]  /*05a0*/  FMUL R32, R32, R35 ;  /* 0x0000002320207220 */ /* 0x008fc80000400000 */
[----:B------:R-:W1:Y:S01]  /*05b0*/  FCHK P0, R32, R31 ;  /* 0x0000001f20007302 */ /* 0x000e620000000000 */
[----:B------:R-:W-:-:S04]  /*05c0*/  FFMA R0, R32, R33, RZ ;  /* 0x0000002120007223 */ /* 0x000fc800000000ff */
[----:B------:R-:W-:-:S04]  /*05d0*/  FFMA R30, -R31, R0, R32 ;  /* 0x000000001f1e7223 */ /* 0x000fc80000000120 */
[----:B------:R-:W-:Y:S01]  /*05e0*/  FFMA R33, R33, R30, R0 ;  /* 0x0000001e21217223 */ /* 0x000fe20000000000 */
[----:B01----:R-:W-:Y:S06]  /*05f0*/  @!P0 BRA `(.L_x_2) ;  /* 0x00000000000c8947 */ /* 0x003fec0003800000 */
[----:B------:R-:W-:-:S07]  /*0600*/  MOV R0, 0x620 ;  /* 0x0000062000007802 */ /* 0x000fce0000000f00 */
[----:B------:R-:W-:Y:S05]  /*0610*/  CALL.REL.NOINC `($__internal_1_$__cuda_sm3x_div_rn_noftz_f32_slowpath) ;  /* 0x00000054002c7944 */ /* 0x000fea0003c00000 */
[----:B------:R-:W-:-:S07]  /*0620*/  MOV R33, R31 ;  /* 0x0000001f00217202 */ /* 0x000fce0000000f00 */
.L_x_2:
[----:B------:R-:W-:Y:S05]  /*0630*/  BSYNC.RECONVERGENT B2 ;  /* 0x0000000000027941 */ /* 0x000fea0003800200 */
.L_x_1:
[----:B------:R-:W0:Y:S02]  /*0640*/  LDC.64 R34, c[0x0][0x400] ;  /* 0x00010000ff227b82 */ /* 0x000e240000000a00 */
[----:B0-----:R-:W-:-:S05]  /*0650*/  IMAD.WIDE R34, R4, 0x4, R34 ;  /* 0x0000000404227825 */ /* 0x001fca00078e0222 */
[----:B------:R0:W-:Y:S04]  /*0660*/  STG.E desc[UR6][R34.64], R33 ;  /* 0x0000002122007986 */ /* 0x0001e8000c101906 */
[----:B------:R-:W2:Y:S04]  /*0670*/  LDG.E R31, desc[UR6][R6.64] ;  /* 0x00000006061f7981 */ /* 0x000ea8000c1e1900 */
[----:B------:R-:W3:Y:S04]  /*0680*/  LDG.E R32, desc[UR6][R12.64] ;  /* 0x000000060c207981 */ /* 0x000ee8000c1e1900 */
[----:B------:R-:W3:Y:S01]  /*0690*/  LDG.E R37, desc[UR6][R8.64] ;  /* 0x0000000608257981 */ /* 0x000ee2000c1e1900 */
[----:B------:R-:W-:Y:S01]  /*06a0*/  BSSY.RECONVERGENT B2, `(.L_x_3) ;  /* 0x000000d000027945 */ /* 0x000fe20003800200 */
[----:B--2---:R-:W1:Y:S01]  /*06b0*/  MUFU.RCP R0, R31 ;  /* 0x0000001f00007308 */ /* 0x004e620000001000 */
[----:B---3--:R-:W-:-:S07]  /*06c0*/  FMUL R32, R32, R37 ;  /* 0x0000002520207220 */ /* 0x008fce0000400000 */
[----:B------:R-:W2:Y:S01]  /*06d0*/  FCHK P0, R32, R31 ;  /* 0x0000001f20007302 */ /* 0x000ea20000000000 */
[----:B-1----:R-:W-:-:S04]  /*06e0*/  FFMA R39, -R31, R0, 1 ;  /* 0x3f8000001f277423 */ /* 0x002fc80000000100 */
[----:B------:R-:W-:-:S04]  /*06f0*/  FFMA R39, R0, R39, R0 ;  /* 0x0000002700277223 */ /* 0x000fc80000000000 */
[----:B------:R-:W-:-:S04]  /*0700*/  FFMA R0, R32, R39, RZ ;  /* 0x0000002720007223 */ /* 0x000fc800000000ff */
[----:B------:R-:W-:-:S04]  /*0710*/  FFMA R30, -R31, R0, R32 ;  /* 0x000000001f1e7223 */ /* 0x000fc80000000120 */
[----:B------:R-:W-:Y:S01]  /*0720*/  FFMA R39, R39, R30, R0 ;  /* 0x0000001e27277223 */ /* 0x000fe20000000000 */
[----:B0-2---:R-:W-:Y:S06]  /*0730*/  @!P0 BRA `(.L_x_4) ;  /* 0x00000000000c8947 */ /* 0x005fec0003800000 */
[----:B------:R-:W-:-:S07]  /*0740*/  MOV R0, 0x760 ;  /* 0x0000076000007802 */ /* 0x000fce0000000f00 */
[----:B------:R-:W-:Y:S05]  /*0750*/  CALL.REL.NOINC `($__internal_1_$__cuda_sm3x_div_rn_noftz_f32_slowpath) ;  /* 0x0000005000dc7944 */ /* 0x000fea0003c00000 */
[----:B------:R-:W-:-:S07]  /*0760*/  MOV R39, R31 ;  /* 0x0000001f00277202 */ /* 0x000fce0000000f00 */
.L_x_4:
[----:B------:R-:W-:Y:S05]  /*0770*/  BSYNC.RECONVERGENT B2 ;  /* 0x0000000000027941 */ /* 0x000fea0003800200 */
.L_x_3:
        /* <DEDUP_REMOVED lines=19> */
.L_x_6:
[----:B------:R-:W-:Y:S05]  /*08b0*/  BSYNC.RECONVERGENT B2 ;  /* 0x0000000000027941 */ /* 0x000fea0003800200 */
.L_x_5:
[----:B------:R-:W0:Y:S02]  /*08c0*/  LDC.64 R34, c[0x0][0x410] ;  /* 0x00010400ff227b82 */ /* 0x000e240000000a00 */
[----:B0-----:R-:W-:-:S05]  /*08d0*/  IMAD.WIDE R34, R4, 0x4, R34 ;  /* 0x0000000404227825 */ /* 0x001fca00078e0222 */
[----:B------:R0:W-:Y:S04]  /*08e0*/  STG.E desc[UR6][R34.64], R37 ;  /* 0x0000002522007986 */ /* 0x0001e8000c101906 */
[----:B------:R-:W2:Y:S04]  /*08f0*/  LDG.E R31, desc[UR6][R6.64] ;  /* 0x00000006061f7981 */ /* 0x000ea8000c1e1900 */
[----:B------:R-:W3:Y:S04]  /*0900*/  LDG.E R0, desc[UR6][R8.64] ;  /* 0x0000000608007981 */ /* 0x000ee8000c1e1900 */
[----:B------:R-:W4:Y:S01]  /*0910*/  LDG.E R32, desc[UR6][R10.64] ;  /* 0x000000060a207981 */ /* 0x000f22000c1e1900 */
[----:B------:R-:W-:Y:S01]  /*0920*/  BSSY.RECONVERGENT B2, `(.L_x_7) ;  /* 0x000000e000027945 */ /* 0x000fe20003800200 */
[----:B--2---:R-:W1:Y:S01]  /*0930*/  MUFU.RCP R30, R31 ;  /* 0x0000001f001e7308 */ /* 0x004e620000001000 */
[----:B---3--:R-:W-:-:S04]  /*0940*/  FMUL R33, R0, R0 ;  /* 0x0000000000217220 */ /* 0x008fc80000400000 */
[----:B----4-:R-:W-:-:S04]  /*0950*/  FFMA R32, R32, R32, R33 ;  /* 0x0000002020207223 */ /* 0x010fc80000000021 */
        /* <DEDUP_REMOVED lines=10> */
.L_x_8:
[----:B------:R-:W-:Y:S05]  /*0a00*/  BSYNC.RECONVERGENT B2 ;  /* 0x0000000000027941 */ /* 0x000fea0003800200 */
.L_x_7:
        /* <DEDUP_REMOVED lines=20> */
.L_x_10:
[----:B------:R-:W-:Y:S05]  /*0b50*/  BSYNC.RECONVERGENT B2 ;  /* 0x0000000000027941 */ /* 0x000fea0003800200 */
.L_x_9:
        /* <DEDUP_REMOVED lines=20> */
.L_x_12:
[----:B------:R-:W-:Y:S05]  /*0ca0*/  BSYNC.RECONVERGENT B2 ;  /* 0x0000000000027941 */ /* 0x000fea0003800200 */
.L_x_11:
[----:B------:R-:W0:Y:S02]  /*0cb0*/  LDC.64 R34, c[0x0][0x428] ;  /* 0x00010a00ff227b82 */ /* 0x000e240000000a00 */
[----:B0-----:R-:W-:-:S05]  /*0cc0*/  IMAD.WIDE R34, R4, 0x4, R34 ;  /* 0x0000000404227825 */ /* 0x001fca00078e0222 */
[----:B------:R0:W-:Y:S04]  /*0cd0*/  STG.E desc[UR6][R34.64], R39 ;  /* 0x0000002722007986 */ /* 0x0001e8000c101906 */
[----:B------:R-:W2:Y:S04]  /*0ce0*/  LDG.E R30, desc[UR6][R22.64] ;  /* 0x00000006161e7981 */ /* 0x000ea8000c1e1900 */
[----:B------:R-:W2:Y:S04]  /*0cf0*/  LDG.E R31, desc[UR6][R18.64] ;  /* 0x00000006121f7981 */ /* 0x000ea8000c1e1900 */
[----:B------:R-:W3:Y:S04]  /*0d00*/  LDG.E R32, desc[UR6][R20.64] ;  /* 0x0000000614207981 */ /* 0x000ee8000c1e1900 */
[----:B------:R-:W4:Y:S04]  /*0d10*/  LDG.E R33, desc[UR6][R16.64] ;  /* 0x0000000610217981 */ /* 0x000f28000c1e1900 */
[----:B------:R-:W4:Y:S04]  /*0d20*/  LDG.E R0, desc[UR6][R24.64] ;  /* 0x0000000618007981 */ /* 0x000f28000c1e1900 */
[----:B------:R-:W5:Y:S01]  /*0d30*/  LDG.E R37, desc[UR6][R14.64] ;  /* 0x000000060e257981 */ /* 0x000f62000c1e1900 */
[----:B--2---:R-:W-:Y:S01]  /*0d40*/  FMUL R30, R30, R31 ;  /* 0x0000001f1e1e7220 */ /* 0x004fe20000400000 */
[----:B---3--:R-:W-:-:S02]  /*0d50*/  FMUL R41, R31, R32 ;  /* 0x000000201f297220 */ /* 0x008fc40000400000 */
[----:B------:R-:W2:Y:S01]  /*0d60*/  LDG.E R31, desc[UR6][R6.64] ;  /* 0x00000006061f7981 */ /* 0x000ea2000c1e1900 */
[----:B----4-:R-:W-:-:S03]  /*0d70*/  FFMA R32, R33, R0, -R30 ;  /* 0x0000000021207223 */ /* 0x010fc6000000081e */
[----:B------:R-:W3:Y:S04]  /*0d80*/  LDG.E R30, desc[UR6][R8.64] ;  /* 0x00000006081e7981 */ /* 0x000ee8000c1e1900 */
[----:B------:R-:W4:Y:S01]  /*0d90*/  LDG.E R33, desc[UR6][R10.64] ;  /* 0x000000060a217981 */ /* 0x000f22000c1e1900 */
[----:B-----5:R-:W-:Y:S01]  /*0da0*/  FFMA R37, R0, R37, -R41 ;  /* 0x0000002500257223 */ /* 0x020fe20000000829 */
[----:B------:R-:W-:Y:S01]  /*0db0*/  BSSY.RECONVERGENT B2, `(.L_x_13) ;  /* 0x000000e000027945 */ /* 0x000fe20003800200 */
[----:B--2---:R-:W1:Y:S02]  /*0dc0*/  MUFU.RCP R0, R31 ;  /* 0x0000001f00007308 */ /* 0x004e640000001000 */
[----:B---3--:R-:W-:-:S04]  /*0dd0*/  FMUL R37, R37, R30 ;  /* 0x0000001e25257220 */ /* 0x008fc80000400000 */
[----:B----4-:R-:W-:-:S04]  /*0de0*/  FFMA R32, R32, R33, R37 ;  /* 0x0000002120207223 */ /* 0x010fc80000000025 */
[----:B------:R-:W2:Y:S01]  /*0df0*/  FCHK P0, R32, R31 ;  /* 0x0000001f20007302 */ /* 0x000ea20000000000 */
[----:B-1----:R-:W-:-:S04]  /*0e00*/  FFMA R33, -R31, R0, 1 ;  /* 0x3f8000001f217423 */ /* 0x002fc80000000100 */
[----:B------:R-:W-:-:S04]  /*0e10*/  FFMA R33, R0, R33, R0 ;  /* 0x0000002100217223 */ /* 0x000fc80000000000 */
[----:B------:R-:W-:-:S04]  /*0e20*/  FFMA R0, R32, R33, RZ ;  /* 0x0000002120007223 */ /* 0x000fc800000000ff */
[----:B------:R-:W-:-:S04]  /*0e30*/  FFMA R30, -R31, R0, R32 ;  /* 0x000000001f1e7223 */ /* 0x000fc80000000120 */
[----:B0-----:R-:W-:Y:S01]  /*0e40*/  FFMA R39, R33, R30, R0 ;  /* 0x0000001e21277223 */ /* 0x001fe20000000000 */
[----:B--2---:R-:W-:Y:S06]  /*0e50*/  @!P0 BRA `(.L_x_14) ;  /* 0x00000000000c8947 */ /* 0x004fec0003800000 */
[----:B------:R-:W-:-:S07]  /*0e60*/  MOV R0, 0xe80 ;  /* 0x00000e8000007802 */ /* 0x000fce0000000f00 */
[----:B------:R-:W-:Y:S05]  /*0e70*/  CALL.REL.NOINC `($__internal_1_$__cuda_sm3x_div_rn_noftz_f32_slowpath) ;  /* 0x0000004c00147944 */ /* 0x000fea0003c00000 */
[----:B------:R-:W-:-:S07]  /*0e80*/  MOV R39, R31 ;  /* 0x0000001f00277202 */ /* 0x000fce0000000f00 */
.L_x_14:
[----:B------:R-:W-:Y:S05]  /*0e90*/  BSYNC.RECONVERGENT B2 ;  /* 0x0000000000027941 */ /* 0x000fea0003800200 */
.L_x_13:
[----:B------:R-:W0:Y:S02]  /*0ea0*/  LDC.64 R36, c[0x0][0x430] ;  /* 0x00010c00ff247b82 */ /* 0x000e240000000a00 */
[----:B0-----:R-:W-:-:S05]  /*0eb0*/  IMAD.WIDE R36, R4, 0x4, R36 ;  /* 0x0000000404247825 */ /* 0x001fca00078e0224 */
[----:B------:R0:W-:Y:S04]  /*0ec0*/  STG.E desc[UR6][R36.64], R39 ;  /* 0x0000002724007986 */ /* 0x0001e8000c101906 */
[----:B------:R-:W2:Y:S04]  /*0ed0*/  LDG.E R35, desc[UR6][R20.64] ;  /* 0x0000000614237981 */ /* 0x000ea8000c1e1900 */
[----:B------:R-:W2:Y:S04]  /*0ee0*/  LDG.E R30, desc[UR6][R16.64] ;  /* 0x00000006101e7981 */ /* 0x000ea8000c1e1900 */
[----:B------:R-:W3:Y:S04]  /*0ef0*/  LDG.E R41, desc[UR6][R24.64] ;  /* 0x0000000618297981 */ /* 0x000ee8000c1e1900 */
[----:B------:R-:W4:Y:S04]  /*0f00*/  LDG.E R31, desc[UR6][R6.64] ;  /* 0x00000006061f7981 */ /* 0x000f28000c1e1900 */
[----:B------:R-:W5:Y:S04]  /*0f10*/  LDG.E R0, desc[UR6][R22.64] ;  /* 0x0000000616007981 */ /* 0x000f68000c1e1900 */
[----:B------:R-:W5:Y:S04]  /*0f20*/  LDG.E R33, desc[UR6][R18.64] ;  /* 0x0000000612217981 */ /* 0x000f68000c1e1900 */
[----:B------:R-:W5:Y:S04]  /*0f30*/  LDG.E R34, desc[UR6][R14.64] ;  /* 0x000000060e227981 */ /* 0x000f68000c1e1900 */
[----:B0-----:R-:W5:Y:S04]  /*0f40*/  LDG.E R36, desc[UR6][R12.64] ;  /* 0x000000060c247981 */ /* 0x001f68000c1e1900 */
[----:B------:R-:W5:Y:S01]  /*0f50*/  LDG.E R32, desc[UR6][R8.64] ;  /* 0x0000000608207981 */ /* 0x000f62000c1e1900 */
[----:B------:R-:W-:Y:S01]  /*0f60*/  BSSY.RECONVERGENT B2, `(.L_x_15) ;  /* 0x0000012000027945 */ /* 0x000fe20003800200 */
[----:B--2---:R-:W-:Y:S01]  /*0f70*/  FMUL R35, R35, R30 ;  /* 0x0000001e23237220 */ /* 0x004fe20000400000 */
[----:B---3--:R-:W-:-:S02]  /*0f80*/  FMUL R41, R30, R41 ;  /* 0x000000291e297220 */ /* 0x008fc40000400000 */
[----:B----4-:R-:W0:Y:S02]  /*0f90*/  MUFU.RCP R30, R31 ;  /* 0x0000001f001e7308 */ /* 0x010e240000001000 */
[----:B-----5:R-:W-:Y:S01]  /*0fa0*/  FFMA R33, R0, R33, -R41 ;  /* 0x0000002100217223 */ /* 0x020fe20000000829 */
[----:B------:R-:W-:-:S03]  /*0fb0*/  FFMA R35, R34, R0, -R35 ;  /* 0x0000000022237223 */ /* 0x000fc60000000823 */
[----:B------:R-:W-:-:S04]  /*0fc0*/  FMUL R36, R33, R36 ;  /* 0x0000002421247220 */ /* 0x000fc80000400000 */
[----:B------:R-:W-:Y:S01]  /*0fd0*/  FFMA R32, R35, R32, R36 ;  /* 0x0000002023207223 */ /* 0x000fe20000000024 */
[----:B0-----:R-:W-:-:S03]  /*0fe0*/  FFMA R33, -R31, R30, 1 ;  /* 0x3f8000001f217423 */ /* 0x001fc6000000011e */
[----:B------:R-:W0:Y:S01]  /*0ff0*/  FCHK P0, R32, R31 ;  /* 0x0000001f20007302 */ /* 0x000e220000000000 */
[----:B------:R-:W-:-:S04]  /*1000*/  FFMA R33, R30, R33, R30 ;  /* 0x000000211e217223 */ /* 0x000fc8000000001e */
[----:B------:R-:W-:-:S04]  /*1010*/  FFMA R0, R32, R33, RZ ;  /* 0x0000002120007223 */ /* 0x000fc800000000ff */
[----:B------:R-:W-:-:S04]  /*1020*/  FFMA R8, -R31, R0, R32 ;  /* 0x000000001f087223 */ /* 0x000fc80000000120 */
[----:B------:R-:W-:Y:S01]  /*1030*/  FFMA R33, R33, R8, R0 ;  /* 0x0000000821217223 */ /* 0x000fe20000000000 */
[----:B0-----:R-:W-:Y:S06]  /*1040*/  @!P0 BRA `(.L_x_16) ;  /* 0x00000000000c8947 */ /* 0x001fec0003800000 */
[----:B------:R-:W-:-:S07]  /*1050*/  MOV R0, 0x1070 ;  /* 0x0000107000007802 */ /* 0x000fce0000000f00 */
[----:B------:R-:W-:Y:S05]  /*1060*/  CALL.REL.NOINC `($__internal_1_$__cuda_sm3x_div_rn_noftz_f32_slowpath) ;  /* 0x0000004800987944 */ /* 0x000fea0003c00000 */
[----:B------:R-:W-:-:S07]  /*1070*/  MOV R33, R31 ;  /* 0x0000001f00217202 */ /* 0x000fce0000000f00 */
.L_x_16:
[----:B------:R-:W-:Y:S05]  /*1080*/  BSYNC.RECONVERGENT B2 ;  /* 0x0000000000027941 */ /* 0x000fea0003800200 */
.L_x_15:
[----:B------:R-:W0:Y:S02]  /*1090*/  LDC.64 R8, c[0x0][0x438] ;  /* 0x00010e00ff087b82 */ /* 0x000e240000000a00 */
[----:B0-----:R-:W-:-:S05]  /*10a0*/  IMAD.WIDE R8, R4, 0x4, R8 ;  /* 0x0000000404087825 */ /* 0x001fca00078e0208 */
[----:B------:R0:W-:Y:S04]  /*10b0*/  STG.E desc[UR6][R8.64], R33 ;  /* 0x0000002108007986 */ /* 0x0001e8000c101906 */
[----:B------:R-:W2:Y:S04]  /*10c0*/  LDG.E R31, desc[UR6][R6.64] ;  /* 0x00000006061f7981 */ /* 0x000ea8000c1e1900 */
[----:B------:R-:W0:Y:S04]  /*10d0*/  LDG.E R20, desc[UR6][R20.64] ;  /* 0x0000000614147981 */ /* 0x000e28000c1e1900 */
[----:B------:R-:W0:Y:S04]  /*10e0*/  LDG.E R19, desc[UR6][R18.64] ;  /* 0x0000000612137981 */ /* 0x000e28000c1e1900 */
[----:B------:R-:W3:Y:S04]  /*10f0*/  LDG.E R14, desc[UR6][R14.64] ;  /* 0x000000060e0e7981 */ /* 0x000ee8000c1e1900 */
[----:B------:R-:W4:Y:S04]  /*1100*/  LDG.E R17, desc[UR6][R16.64] ;  /* 0x0000000610117981 */ /* 0x000f28000c1e1900 */
[----:B------:R-:W3:Y:S04]  /*1110*/  LDG.E R25, desc[UR6][R24.64] ;  /* 0x0000000618197981 */ /* 0x000ee8000c1e1900 */
[----:B------:R-:W5:Y:S04]  /*1120*/  LDG.E R23, desc[UR6][R22.64] ;  /* 0x0000000616177981 */ /* 0x000f68000c1e1900 */
[----:B------:R-:W5:Y:S04]  /*1130*/  LDG.E R12, desc[UR6][R12.64] ;  /* 0x000000060c0c7981 */ /* 0x000f68000c1e1900 */
[----:B------:R-:W5:Y:S01]  /*1140*/  LDG.E R11, desc[UR6][R10.64] ;  /* 0x000000060a0b7981 */ /* 0x000f62000c1e1900 */
[----:B------:R-:W-:Y:S01]  /*1150*/  BSSY.RECONVERGENT B2, `(.L_x_17) ;  /* 0x0000013000027945 */ /* 0x000fe20003800200 */
[----:B--2---:R-:W1:Y:S01]  /*1160*/  MUFU.RCP R30, R31 ;  /* 0x0000001f001e7308 */ /* 0x004e620000001000 */
[C---:B0-----:R-:W-:Y:S01]  /*1170*/  FMUL R9, R20.reuse, R19 ;  /* 0x0000001314097220 */ /* 0x041fe20000400000 */
[----:B----4-:R-:W-:Y:S01]  /*1180*/  FMUL R0, R20, R17 ;  /* 0x0000001114007220 */ /* 0x010fe20000400000 */
[----:B-1----:R-:W-:-:S02]  /*1190*/  FFMA R7, -R31, R30, 1 ;  /* 0x3f8000001f077423 */ /* 0x002fc4000000011e */
[----:B---3--:R-:W-:Y:S02]  /*11a0*/  FFMA R9, R14, R25, -R9 ;  /* 0x000000190e097223 */ /* 0x008fe40000000809 */
[----:B------:R-:W-:Y:S01]  /*11b0*/  FFMA R7, R30, R7, R30 ;  /* 0x000000071e077223 */ /* 0x000fe2000000001e */
[----:B-----5:R-:W-:Y:S01]  /*11c0*/  FFMA R0, R14, R23, -R0 ;  /* 0x000000170e007223 */ /* 0x020fe20000000800 */
[----:B------:R-:W-:-:S04]  /*11d0*/  FMUL R9, R9, R12 ;  /* 0x0000000c09097220 */ /* 0x000fc80000400000 */
[----:B------:R-:W-:-:S04]  /*11e0*/  FFMA R32, R0, R11, R9 ;  /* 0x0000000b00207223 */ /* 0x000fc80000000009 */
[----:B------:R-:W0:Y:S01]  /*11f0*/  FCHK P0, -R32, R31 ;  /* 0x0000001f20007302 */ /* 0x000e220000000100 */
[----:B------:R-:W-:-:S04]  /*1200*/  FFMA R0, -R32, R7, RZ ;  /* 0x0000000720007223 */ /* 0x000fc800000001ff */
[----:B------:R-:W-:-:S04]  /*1210*/  FFMA R6, -R31, R0, -R32 ;  /* 0x000000001f067223 */ /* 0x000fc80000000920 */
[----:B------:R-:W-:Y:S01]  /*1220*/  FFMA R9, R7, R6, R0 ;  /* 0x0000000607097223 */ /* 0x000fe20000000000 */
[----:B0-----:R-:W-:Y:S06]  /*1230*/  @!P0 BRA `(.L_x_18) ;  /* 0x0000000000108947 */ /* 0x001fec0003800000 */
[----:B------:R-:W-:Y:S01]  /*1240*/  FADD R32, -R32, -RZ ;  /* 0x800000ff20207221 */ /* 0x000fe20000000100 */
[----:B------:R-:W-:-:S07]  /*1250*/  MOV R0, 0x1270 ;  /* 0x0000127000007802 */ /* 0x000fce0000000f00 */
[----:B------:R-:W-:Y:S05]  /*1260*/  CALL.REL.NOINC `($__internal_1_$__cuda_sm3x_div_rn_noftz_f32_slowpath) ;  /* 0x0000004800187944 */ /* 0x000fea0003c00000 */
[----:B------:R-:W-:-:S07]  /*1270*/  MOV R9, R31 ;  /* 0x0000001f00097202 */ /* 0x000fce0000000f00 */
.L_x_18:
[----:B------:R-:W-:Y:S05]  /*1280*/  BSYNC.RECONVERGENT B2 ;  /* 0x0000000000027941 */ /* 0x000fea0003800200 */
.L_x_17:
[----:B------:R-:W-:-:S05]  /*1290*/  IMAD.WIDE R6, R4, 0x4, R26 ;  /* 0x0000000404067825 */ /* 0x000fca00078e021a */
[----:B------:R3:W-:Y:S01]  /*12a0*/  STG.E desc[UR6][R6.64], R9 ;  /* 0x0000000906007986 */ /* 0x0007e2000c101906 */
[----:B------:R-:W-:Y:S05]  /*12b0*/  BRA.U UP0, `(.L_x_19) ;  /* 0xffffffed00a07547 */ /* 0x000fea000b83ffff */
.L_x_0:
[----:B---3--:R-:W0:Y:S02]  /*12c0*/  LDC R7, c[0x0][0x388] ;  /* 0x0000e200ff077b82 */ /* 0x008e240000000800 */
[----:B0-----:R-:W-:-:S13]  /*12d0*/  ISETP.GE.AND P0, PT, R7, 0x1, PT ;  /* 0x000000010700780c */ /* 0x001fda0003f06270 */
[----:B------:R-:W-:Y:S05]  /*12e0*/  @!P0 EXIT ;  /* 0x000000000000894d */ /* 0x000fea0003800000 */
[----:B------:R-:W0:Y:S01]  /*12f0*/  LDCU UR4, c[0x0][0x398] ;  /* 0x00007300ff0477ac */ /* 0x000e220008000800 */
[----:B------:R-:W-:Y:S01]  /*1300*/  I2FP.F32.S32 R0, R7 ;  /* 0x0000000700007245 */ /* 0x000fe20000201400 */
[----:B------:R-:W-:Y:S01]  /*1310*/  BSSY.RECONVERGENT B2, `(.L_x_20) ;  /* 0x000044f000027945 */ /* 0x000fe20003800200 */
[C---:B------:R-:W-:Y:S01]  /*1320*/  LOP3.LUT R5, R7.reuse, 0x3, RZ, 0xc0, !PT ;  /* 0x0000000307057812 */ /* 0x040fe200078ec0ff */
[----:B------:R-:W1:Y:S01]  /*1330*/  LDCU UR5, c[0x0][0x388] ;  /* 0x00007100ff0577ac */ /* 0x000e620008000800 */
[C---:B------:R-:W-:Y:S02]  /*1340*/  LOP3.LUT R6, R7.reuse, 0x7ffffffc, RZ, 0xc0, !PT ;  /* 0x7ffffffc07067812 */ /* 0x040fe400078ec0ff */
[----:B------:R-:W-:Y:S01]  /*1350*/  LOP3.LUT R7, R7, 0x1, RZ, 0xc0, !PT ;  /* 0x0000000107077812 */ /* 0x000fe200078ec0ff */
[----:B0-----:R-:W-:-:S04]  /*1360*/  FMUL R0, R0, UR4 ;  /* 0x0000000400007c20 */ /* 0x001fc80008400000 */
[----:B------:R0:W2:Y:S01]  /*1370*/  F2I.TRUNC.NTZ R4, R0 ;  /* 0x0000000000047305 */ /* 0x0000a2000020f100 */
[----:B-1----:R-:W-:-:S07]  /*1380*/  MOV R9, UR5 ;  /* 0x0000000500097c02 */ /* 0x002fce0008000f00 */
.L_x_145:
[----:B-1----:R-:W1:Y:S01]  /*1390*/  LDCU UR4, c[0x0][0x388] ;  /* 0x00007100ff0477ac */ /* 0x002e620008000800 */
[----:B------:R-:W-:Y:S01]  /*13a0*/  HFMA2 R31, -RZ, RZ, 0, 0 ;  /* 0x00000000ff1f7431 */ /* 0x000fe200000001ff */
[----:B------:R-:W-:Y:S01]  /*13b0*/  MOV R8, R9 ;  /* 0x0000000900087202 */ /* 0x000fe20000000f00 */
[----:B------:R-:W-:Y:S01]  /*13c0*/  HFMA2 R17, -RZ, RZ, 0, 0 ;  /* 0x00000000ff117431 */ /* 0x000fe200000001ff */
[----:B0-----:R-:W-:Y:S01]  /*13d0*/  MOV R0, RZ ;  /* 0x000000ff00007202 */ /* 0x001fe20000000f00 */
[----:B------:R-:W-:Y:S01]  /*13e0*/  HFMA2 R19, -RZ, RZ, 0, 0 ;  /* 0x00000000ff137431 */ /* 0x000fe200000001ff */
[----:B------:R-:W-:Y:S02]  /*13f0*/  CS2R R14, SRZ ;  /* 0x00000000000e7805 */ /* 0x000fe4000001ff00 */
[----:B------:R-:W-:Y:S02]  /*1400*/  MOV R21, RZ ;  /* 0x000000ff00157202 */ /* 0x000fe40000000f00 */
[----:B--23--:R-:W-:-:S02]  /*1410*/  CS2R R12, SRZ ;  /* 0x00000000000c7805 */ /* 0x00cfc4000001ff00 */
[----:B----4-:R-:W-:Y:S01]  /*1420*/  MOV R11, RZ ;  /* 0x000000ff000b7202 */ /* 0x010fe20000000f00 */
[----:B-1----:R-:W-:-:S09]  /*1430*/  UISETP.GE.U32.AND UP0, UPT, UR4, 0x4, UPT ;  /* 0x000000040400788c */ /* 0x002fd2000bf06070 */
[----:B------:R-:W-:Y:S05]  /*1440*/  BRA.U !UP0, `(.L_x_21) ;  /* 0x0000000508b87547 */ /* 0x000fea000b800000 */
[----:B------:R-:W-:Y:S01]  /*1450*/  ULOP3.LUT UR4, UR4, 0x7ffffffc, URZ, 0xc0, !UPT ;  /* 0x7ffffffc04047892 */ /* 0x000fe2000f8ec0ff */
[----:B------:R-:W-:Y:S02]  /*1460*/  MOV R31, RZ ;  /* 0x000000ff001f7202 */ /* 0x000fe40000000f00 */
[----:B------:R-:W-:-:S03]  /*1470*/  MOV R33, R3 ;  /* 0x0000000300217202 */ /* 0x000fc60000000f00 */
[----:B------:R-:W-:-:S04]  /*1480*/  MOV R6, UR4 ;  /* 0x0000000400067c02 */ /* 0x000fc80008000f00 */
[----:B------:R-:W-:-:S07]  /*1490*/  IADD3 R0, PT, PT, -R6, RZ, RZ ;  /* 0x000000ff06007210 */ /* 0x000fce0007ffe1ff */
.L_x_22:
[----:B------:R-:W0:Y:S08]  /*14a0*/  LDC.64 R22, c[0x0][0x3a8] ;  /* 0x0000ea00ff167b82 */ /* 0x000e300000000a00 */
[----:B------:R-:W1:Y:S08]  /*14b0*/  LDC.64 R42, c[0x0][0x420] ;  /* 0x00010800ff2a7b82 */ /* 0x000e700000000a00 */
[----:B------:R-:W3:Y:S01]  /*14c0*/  LDC.64 R40, c[0x0][0x428] ;  /* 0x00010a00ff287b82 */ /* 0x000ee20000000a00 */
[----:B0-----:R-:W-:-:S07]  /*14d0*/  IMAD.WIDE R24, R33, 0x4, R22 ;  /* 0x0000000421187825 */ /* 0x001fce00078e0216 */
[----:B------:R-:W0:Y:S01]  /*14e0*/  LDC.64 R38, c[0x0][0x430] ;  /* 0x00010c00ff267b82 */ /* 0x000e220000000a00 */
[----:B------:R-:W4:Y:S04]  /*14f0*/  LDG.E R20, desc[UR6][R24.64] ;  /* 0x0000000618147981 */ /* 0x000f28000c1e1900 */
[----:B------:R-:W5:Y:S03]  /*1500*/  LDG.E R10, desc[UR6][R24.64+0x4] ;  /* 0x00000406180a7981 */ /* 0x000f66000c1e1900 */
[----:B------:R-:W2:Y:S01]  /*1510*/  LDC.64 R22, c[0x0][0x418] ;  /* 0x00010600ff167b82 */ /* 0x000ea20000000a00 */
[----:B------:R-:W5:Y:S04]  /*1520*/  LDG.E R18, desc[UR6][R24.64+0x8] ;  /* 0x0000080618127981 */ /* 0x000f68000c1e1900 */
[----:B------:R-:W5:Y:S01]  /*1530*/  LDG.E R16, desc[UR6][R24.64+0xc] ;  /* 0x00000c0618107981 */ /* 0x000f62000c1e1900 */
[----:B--2---:R-:W-:-:S04]  /*1540*/  IMAD.WIDE R22, R33, 0x4, R22 ;  /* 0x0000000421167825 */ /* 0x004fc800078e0216 */
[----:B-1----:R-:W-:-:S04]  /*1550*/  IMAD.WIDE R42, R33, 0x4, R42 ;  /* 0x00000004212a7825 */ /* 0x002fc800078e022a */
[----:B---3--:R-:W-:Y:S01]  /*1560*/  IMAD.WIDE R40, R33, 0x4, R40 ;  /* 0x0000000421287825 */ /* 0x008fe200078e0228 */
[----:B----4-:R-:W-:Y:S02]  /*1570*/  ISETP.NE.AND P0, PT, R20, 0x1, PT ;  /* 0x000000011400780c */ /* 0x010fe40003f05270 */
[----:B-----5:R-:W-:-:S11]  /*1580*/  ISETP.NE.AND P1, PT, R10, 0x1, PT ;  /* 0x000000010a00780c */ /* 0x020fd60003f25270 */
[----:B------:R-:W2:Y:S01]  /*1590*/  @!P0 LDG.E R37, desc[UR6][R22.64] ;  /* 0x0000000616258981 */ /* 0x000ea2000c1e1900 */
[----:B------:R-:W-:-:S03]  /*15a0*/  ISETP.NE.AND P2, PT, R18, 0x1, PT ;  /* 0x000000011200780c */ /* 0x000fc60003f45270 */
[----:B------:R-:W3:Y:S01]  /*15b0*/  @!P1 LDG.E R29, desc[UR6][R22.64+0x4] ;  /* 0x00000406161d9981 */ /* 0x000ee2000c1e1900 */
[----:B------:R-:W-:-:S03]  /*15c0*/  ISETP.NE.AND P3, PT, R16, 0x1, PT ;  /* 0x000000011000780c */ /* 0x000fc60003f65270 */
[----:B------:R-:W4:Y:S04]  /*15d0*/  @!P0 LDG.E R10, desc[UR6][R42.64] ;  /* 0x000000062a0a8981 */ /* 0x000f28000c1e1900 */
[----:B------:R-:W5:Y:S04]  /*15e0*/  @!P0 LDG.E R20, desc[UR6][R40.64] ;  /* 0x0000000628148981 */ /* 0x000f68000c1e1900 */
[----:B------:R-:W4:Y:S04]  /*15f0*/  @!P2 LDG.E R27, desc[UR6][R22.64+0x8] ;  /* 0x00000806161ba981 */ /* 0x000f28000c1e1900 */
[----:B------:R-:W5:Y:S04]  /*1600*/  @!P1 LDG.E R16, desc[UR6][R42.64+0x4] ;  /* 0x000004062a109981 */ /* 0x000f68000c1e1900 */
[----:B------:R-:W5:Y:S01]  /*1610*/  @!P1 LDG.E R18, desc[UR6][R40.64+0x4] ;  /* 0x0000040628129981 */ /* 0x000f62000c1e1900 */
[----:B0-----:R-:W-:-:S03]  /*1620*/  IMAD.WIDE R38, R33, 0x4, R38 ;  /* 0x0000000421267825 */ /* 0x001fc600078e0226 */
[----:B------:R0:W5:Y:S04]  /*1630*/  @!P3 LDG.E R25, desc[UR6][R22.64+0xc] ;  /* 0x00000c061619b981 */ /* 0x000168000c1e1900 */
[----:B------:R-:W5:Y:S04]  /*1640*/  @!P0 LDG.E R35, desc[UR6][R38.64] ;  /* 0x0000000626238981 */ /* 0x000f68000c1e1900 */
[----:B------:R-:W5:Y:S01]  /*1650*/  @!P2 LDG.E R24, desc[UR6][R42.64+0x8] ;  /* 0x000008062a18a981 */ /* 0x000f62000c1e1900 */
[----:B0-----:R-:W0:Y:S03]  /*1660*/  LDC.64 R22, c[0x0][0x408] ;  /* 0x00010200ff167b82 */ /* 0x001e260000000a00 */
[----:B------:R-:W5:Y:S01]  /*1670*/  @!P2 LDG.E R36, desc[UR6][R40.64+0x8] ;  /* 0x000008062824a981 */ /* 0x000f62000c1e1900 */
[----:B0-----:R-:W-:-:S05]  /*1680*/  IMAD.WIDE R22, R33, 0x4, R22 ;  /* 0x0000000421167825 */ /* 0x001fca00078e0216 */
[----:B------:R-:W5:Y:S04]  /*1690*/  @!P0 LDG.E R32, desc[UR6][R22.64] ;  /* 0x0000000616208981 */ /* 0x000f68000c1e1900 */
[----:B------:R-:W5:Y:S01]  /*16a0*/  @!P1 LDG.E R34, desc[UR6][R22.64+0x4] ;  /* 0x0000040616229981 */ /* 0x000f62000c1e1900 */
[----:B--2---:R-:W-:-:S03]  /*16b0*/  @!P0 FADD R12, R12, R37 ;  /* 0x000000250c0c8221 */ /* 0x004fc60000000000 */
[----:B------:R-:W2:Y:S01]  /*16c0*/  @!P1 LDG.E R37, desc[UR6][R38.64+0x4] ;  /* 0x0000040626259981 */ /* 0x000ea2000c1e1900 */
[----:B---3--:R-:W-:Y:S02]  /*16d0*/  @!P1 FADD R12, R12, R29 ;  /* 0x0000001d0c0c9221 */ /* 0x008fe40000000000 */
[----:B------:R-:W0:Y:S02]  /*16e0*/  LDC.64 R28, c[0x0][0x438] ;  /* 0x00010e00ff1c7b82 */ /* 0x000e240000000a00 */
[----:B----4-:R-:W-:Y:S02]  /*16f0*/  @!P2 FADD R12, R12, R27 ;  /* 0x0000001b0c0ca221 */ /* 0x010fe40000000000 */
[----:B------:R-:W3:Y:S01]  /*1700*/  @!P2 LDG.E R27, desc[UR6][R38.64+0x8] ;  /* 0x00000806261ba981 */ /* 0x000ee2000c1e1900 */
[----:B0-----:R-:W-:-:S05]  /*1710*/  IMAD.WIDE R28, R33, 0x4, R28 ;  /* 0x00000004211c7825 */ /* 0x001fca00078e021c */
[----:B------:R-:W4:Y:S01]  /*1720*/  @!P0 LDG.E R26, desc[UR6][R28.64] ;  /* 0x000000061c1a8981 */ /* 0x000f22000c1e1900 */
[----:B------:R-:W-:Y:S01]  /*1730*/  @!P0 FADD R13, R13, R10 ;  /* 0x0000000a0d0d8221 */ /* 0x000fe20000000000 */
[----:B-----5:R-:W-:Y:S02]  /*1740*/  @!P0 FADD R11, R11, R20 ;  /* 0x000000140b0b8221 */ /* 0x020fe40000000000 */
[----:B------:R-:W5:Y:S01]  /*1750*/  @!P3 LDG.E R10, desc[UR6][R42.64+0xc] ;  /* 0x00000c062a0ab981 */ /* 0x000f62000c1e1900 */
[----:B------:R-:W-:Y:S01]  /*1760*/  @!P1 FADD R13, R13, R16 ;  /* 0x000000100d0d9221 */ /* 0x000fe20000000000 */
[----:B------:R-:W-:Y:S02]  /*1770*/  @!P1 FADD R11, R11, R18 ;  /* 0x000000120b0b9221 */ /* 0x000fe40000000000 */
[----:B------:R-:W5:Y:S04]  /*1780*/  @!P3 LDG.E R16, desc[UR6][R40.64+0xc] ;  /* 0x00000c062810b981 */ /* 0x000f68000c1e1900 */
[----:B------:R-:W5:Y:S04]  /*1790*/  @!P1 LDG.E R18, desc[UR6][R28.64+0x4] ;  /* 0x000004061c129981 */ /* 0x000f68000c1e1900 */
[----:B------:R-:W5:Y:S04]  /*17a0*/  @!P2 LDG.E R20, desc[UR6][R28.64+0x8] ;  /* 0x000008061c14a981 */ /* 0x000f68000c1e1900 */
[----:B------:R0:W5:Y:S01]  /*17b0*/  @!P3 LDG.E R30, desc[UR6][R28.64+0xc] ;  /* 0x00000c061c1eb981 */ /* 0x000162000c1e1900 */
[----:B------:R-:W-:Y:S01]  /*17c0*/  @!P0 FADD R14, R14, R35 ;  /* 0x000000230e0e8221 */ /* 0x000fe20000000000 */
[----:B------:R-:W-:Y:S01]  /*17d0*/  @!P3 FADD R12, R12, R25 ;  /* 0x000000190c0cb221 */ /* 0x000fe20000000000 */
[----:B------:R-:W-:Y:S01]  /*17e0*/  @!P2 FADD R13, R13, R24 ;  /* 0x000000180d0da221 */ /* 0x000fe20000000000 */
[----:B------:R-:W-:Y:S01]  /*17f0*/  @!P2 FADD R11, R11, R36 ;  /* 0x000000240b0ba221 */ /* 0x000fe20000000000 */
[----:B------:R-:W1:Y:S01]  /*1800*/  LDC.64 R24, c[0x0][0x440] ;  /* 0x00011000ff187b82 */ /* 0x000e620000000a00 */
[----:B------:R-:W5:Y:S07]  /*1810*/  @!P3 LDG.E R35, desc[UR6][R38.64+0xc] ;  /* 0x00000c062623b981 */ /* 0x000f6e000c1e1900 */
[----:B0-----:R-:W0:Y:S01]  /*1820*/  LDC.64 R28, c[0x0][0x400] ;  /* 0x00010000ff1c7b82 */ /* 0x001e220000000a00 */
[----:B------:R-:W-:-:S04]  /*1830*/  @!P0 FADD R17, R17, R32 ;  /* 0x0000002011118221 */ /* 0x000fc80000000000 */
[----:B------:R-:W-:Y:S01]  /*1840*/  @!P1 FADD R17, R17, R34 ;  /* 0x0000002211119221 */ /* 0x000fe20000000000 */
[----:B-1----:R-:W-:-:S05]  /*1850*/  IMAD.WIDE R24, R33, 0x4, R24 ;  /* 0x0000000421187825 */ /* 0x002fca00078e0218 */
[----:B------:R-:W5:Y:S01]  /*1860*/  @!P3 LDG.E R32, desc[UR6][R24.64+0xc] ;  /* 0x00000c061820b981 */ /* 0x000f62000c1e1900 */
[----:B0-----:R-:W-:-:S05]  /*1870*/  IMAD.WIDE R28, R33, 0x4, R28 ;  /* 0x00000004211c7825 */ /* 0x001fca00078e021c */
[----:B------:R-:W5:Y:S04]  /*1880*/  @!P1 LDG.E R38, desc[UR6][R28.64+0x4] ;  /* 0x000004061c269981 */ /* 0x000f68000c1e1900 */
[----:B------:R-:W5:Y:S01]  /*1890*/  @!P2 LDG.E R42, desc[UR6][R28.64+0x8] ;  /* 0x000008061c2aa981 */ /* 0x000f62000c1e1900 */
[----:B--2---:R-:W-:-:S04]  /*18a0*/  @!P1 FADD R14, R14, R37 ;  /* 0x000000250e0e9221 */ /* 0x004fc80000000000 */
[----:B---3--:R-:W-:Y:S01]  /*18b0*/  @!P2 FADD R14, R14, R27 ;  /* 0x0000001b0e0ea221 */ /* 0x008fe20000000000 */
[----:B----4-:R-:W-:Y:S02]  /*18c0*/  @!P0 FADD R19, R19, R26 ;  /* 0x0000001a13138221 */ /* 0x010fe40000000000 */
[----:B------:R-:W0:Y:S01]  /*18d0*/  LDC.64 R26, c[0x0][0x410] ;  /* 0x00010400ff1a7b82 */ /* 0x000e220000000a00 */
[----:B-----5:R-:W-:Y:S02]  /*18e0*/  @!P3 FADD R13, R13, R10 ;  /* 0x0000000a0d0db221 */ /* 0x020fe40000000000 */
[----:B------:R-:W2:Y:S01]  /*18f0*/  @!P2 LDG.E R10, desc[UR6][R22.64+0x8] ;  /* 0x00000806160aa981 */ /* 0x000ea2000c1e1900 */
[----:B------:R-:W-:-:S03]  /*1900*/  @!P3 FADD R11, R11, R16 ;  /* 0x000000100b0bb221 */ /* 0x000fc60000000000 */
[----:B------:R-:W3:Y:S01]  /*1910*/  @!P3 LDG.E R16, desc[UR6][R22.64+0xc] ;  /* 0x00000c061610b981 */ /* 0x000ee2000c1e1900 */
[----:B------:R-:W-:-:S03]  /*1920*/  @!P1 FADD R19, R19, R18 ;  /* 0x0000001213139221 */ /* 0x000fc60000000000 */
[----:B------:R-:W4:Y:S01]  /*1930*/  @!P0 LDG.E R18, desc[UR6][R24.64] ;  /* 0x0000000618128981 */ /* 0x000f22000c1e1900 */
[----:B------:R-:W-:-:S03]  /*1940*/  @!P2 FADD R19, R19, R20 ;  /* 0x000000141313a221 */ /* 0x000fc60000000000 */
[----:B------:R-:W5:Y:S04]  /*1950*/  @!P2 LDG.E R20, desc[UR6][R24.64+0x8] ;  /* 0x000008061814a981 */ /* 0x000f68000c1e1900 */
[----:B------:R-:W2:Y:S01]  /*1960*/  @!P0 LDG.E R22, desc[UR6][R28.64] ;  /* 0x000000061c168981 */ /* 0x000ea2000c1e1900 */
[----:B0-----:R-:W-:-:S03]  /*1970*/  IMAD.WIDE R26, R33, 0x4, R26 ;  /* 0x00000004211a7825 */ /* 0x001fc600078e021a */
[----:B------:R-:W3:Y:S04]  /*1980*/  @!P3 LDG.E R23, desc[UR6][R28.64+0xc] ;  /* 0x00000c061c17b981 */ /* 0x000ee8000c1e1900 */
[----:B------:R-:W5:Y:S01]  /*1990*/  @!P0 LDG.E R34, desc[UR6][R26.64] ;  /* 0x000000061a228981 */ /* 0x000f62000c1e1900 */
[----:B------:R-:W-:-:S03]  /*19a0*/  @!P3 FADD R19, R19, R30 ;  /* 0x0000001e1313b221 */ /* 0x000fc60000000000 */
[----:B------:R-:W3:Y:S04]  /*19b0*/  @!P1 LDG.E R30, desc[UR6][R24.64+0x4] ;  /* 0x00000406181e9981 */ /* 0x000ee8000c1e1900 */
[----:B------:R-:W3:Y:S04]  /*19c0*/  @!P1 LDG.E R36, desc[UR6][R26.64+0x4] ;  /* 0x000004061a249981 */ /* 0x000ee8000c1e1900 */
[----:B------:R-:W3:Y:S04]  /*19d0*/  @!P2 LDG.E R40, desc[UR6][R26.64+0x8] ;  /* 0x000008061a28a981 */ /* 0x000ee8000c1e1900 */
[----:B------:R-:W3:Y:S01]  /*19e0*/  @!P3 LDG.E R44, desc[UR6][R26.64+0xc] ;  /* 0x00000c061a2cb981 */ /* 0x000ee2000c1e1900 */
[----:B------:R-:W-:Y:S01]  /*19f0*/  IADD3 R0, PT, PT, R0, 0x4, RZ ;  /* 0x0000000400007810 */ /* 0x000fe20007ffe0ff */
[----:B------:R-:W-:Y:S01]  /*1a00*/  @!P3 FADD R14, R14, R35 ;  /* 0x000000230e0eb221 */ /* 0x000fe20000000000 */
[----:B------:R-:W-:Y:S01]  /*1a10*/  IADD3 R33, PT, PT, R33, 0x4, RZ ;  /* 0x0000000421217810 */ /* 0x000fe20007ffe0ff */
[----:B----4-:R-:W-:Y:S01]  /*1a20*/  @!P0 FADD R21, R21, R18 ;  /* 0x0000001215158221 */ /* 0x010fe20000000000 */
[----:B--2---:R-:W-:Y:S01]  /*1a30*/  @!P0 FADD R31, R31, R22 ;  /* 0x000000161f1f8221 */ /* 0x004fe20000000000 */
[----:B-----5:R-:W-:Y:S01]  /*1a40*/  @!P0 FADD R15, R15, R34 ;  /* 0x000000220f0f8221 */ /* 0x020fe20000000000 */
[----:B------:R-:W-:-:S02]  /*1a50*/  ISETP.NE.AND P0, PT, R0, RZ, PT ;  /* 0x000000ff0000720c */ /* 0x000fc40003f05270 */
[----:B------:R-:W-:Y:S01]  /*1a60*/  @!P1 FADD R31, R31, R38 ;  /* 0x000000261f1f9221 */ /* 0x000fe20000000000 */
[----:B---3--:R-:W-:Y:S01]  /*1a70*/  @!P1 FADD R21, R21, R30 ;  /* 0x0000001e15159221 */ /* 0x008fe20000000000 */
[----:B------:R-:W-:Y:S01]  /*1a80*/  @!P1 FADD R15, R15, R36 ;  /* 0x000000240f0f9221 */ /* 0x000fe20000000000 */
[----:B------:R-:W-:Y:S02]  /*1a90*/  @!P2 FADD R17, R17, R10 ;  /* 0x0000000a1111a221 */ /* 0x000fe40000000000 */
[----:B------:R-:W-:Y:S01]  /*1aa0*/  @!P2 FADD R21, R21, R20 ;  /* 0x000000141515a221 */ /* 0x000fe20000000000 */
[----:B------:R-:W-:Y:S01]  /*1ab0*/  @!P2 FADD R31, R31, R42 ;  /* 0x0000002a1f1fa221 */ /* 0x000fe20000000000 */
[----:B------:R-:W-:Y:S01]  /*1ac0*/  @!P2 FADD R15, R15, R40 ;  /* 0x000000280f0fa221 */ /* 0x000fe20000000000 */
[----:B------:R-:W-:Y:S01]  /*1ad0*/  @!P3 FADD R17, R17, R16 ;  /* 0x000000101111b221 */ /* 0x000fe20000000000 */
[----:B------:R-:W-:Y:S01]  /*1ae0*/  @!P3 FADD R21, R21, R32 ;  /* 0x000000201515b221 */ /* 0x000fe20000000000 */
[----:B------:R-:W-:Y:S01]  /*1af0*/  @!P3 FADD R31, R31, R23 ;  /* 0x000000171f1fb221 */ /* 0x000fe20000000000 */
[----:B------:R-:W-:Y:S01]  /*1b00*/  @!P3 FADD R15, R15, R44 ;  /* 0x0000002c0f0fb221 */ /* 0x000fe20000000000 */
[----:B------:R-:W-:Y:S06]  /*1b10*/  @P0 BRA `(.L_x_22) ;  /* 0xfffffff800600947 */ /* 0x000fec000383ffff */
[----:B------:R-:W-:-:S07]  /*1b20*/  MOV R0, R6 ;  /* 0x0000000600007202 */ /* 0x000fce0000000f00 */
.L_x_21:
[----:B------:R-:W-:-:S13]  /*1b30*/  ISETP.NE.AND P0, PT, R5, RZ, PT ;  /* 0x000000ff0500720c */ /* 0x000fda0003f05270 */
[----:B------:R-:W-:Y:S05]  /*1b40*/  @!P0 BRA `(.L_x_23) ;  /* 0x0000000400e88947 */ /* 0x000fea0003800000 */
[----:B------:R-:W-:-:S13]  /*1b50*/  ISETP.NE.AND P0, PT, R5, 0x1, PT ;  /* 0x000000010500780c */ /* 0x000fda0003f05270 */
[----:B------:R-:W-:Y:S05]  /*1b60*/  @!P0 BRA `(.L_x_24) ;  /* 0x0000000400288947 */ /* 0x000fea0003800000 */
[----:B------:R-:W0:Y:S01]  /*1b70*/  LDC.64 R22, c[0x0][0x3a8] ;  /* 0x0000ea00ff167b82 */ /* 0x000e220000000a00 */
[----:B------:R-:W-:-:S07]  /*1b80*/  IADD3 R39, PT, PT, R3, R0, RZ ;  /* 0x0000000003277210 */ /* 0x000fce0007ffe0ff */
[----:B------:R-:W1:Y:S08]  /*1b90*/  LDC.64 R42, c[0x0][0x420] ;  /* 0x00010800ff2a7b82 */ /* 0x000e700000000a00 */
[----:B------:R-:W3:Y:S01]  /*1ba0*/  LDC.64 R40, c[0x0][0x428] ;  /* 0x00010a00ff287b82 */ /* 0x000ee20000000a00 */
[----:B0-----:R-:W-:-:S07]  /*1bb0*/  IMAD.WIDE R22, R39, 0x4, R22 ;  /* 0x0000000427167825 */ /* 0x001fce00078e0216 */
[----:B------:R-:W0:Y:S01]  /*1bc0*/  LDC.64 R36, c[0x0][0x430] ;  /* 0x00010c00ff247b82 */ /* 0x000e220000000a00 */
[----:B------:R-:W4:Y:S04]  /*1bd0*/  LDG.E R16, desc[UR6][R22.64] ;  /* 0x0000000616107981 */ /* 0x000f28000c1e1900 */
[----:B------:R-:W5:Y:S03]  /*1be0*/  LDG.E R10, desc[UR6][R22.64+0x4] ;  /* 0x00000406160a7981 */ /* 0x000f66000c1e1900 */
[----:B------:R-:W2:Y:S01]  /*1bf0*/  LDC.64 R34, c[0x0][0x440] ;  /* 0x00011000ff227b82 */ /* 0x000ea20000000a00 */
[----:B------:R-:W-:Y:S01]  /*1c00*/  BSSY.RECONVERGENT B0, `(.L_x_25) ;  /* 0x0000024000007945 */ /* 0x000fe20003800200 */
[----:B-1----:R-:W-:-:S04]  /*1c10*/  IMAD.WIDE R42, R39, 0x4, R42 ;  /* 0x00000004272a7825 */ /* 0x002fc800078e022a */
[C---:B---3--:R-:W-:Y:S02]  /*1c20*/  IMAD.WIDE R40, R39.reuse, 0x4, R40 ;  /* 0x0000000427287825 */ /* 0x048fe400078e0228 */
[----:B------:R-:W1:Y:S02]  /*1c30*/  LDC.64 R32, c[0x0][0x410] ;  /* 0x00010400ff207b82 */ /* 0x000e640000000a00 */
[----:B0-----:R-:W-:-:S06]  /*1c40*/  IMAD.WIDE R36, R39, 0x4, R36 ;  /* 0x0000000427247825 */ /* 0x001fcc00078e0224 */
[----:B------:R-:W0:Y:S01]  /*1c50*/  LDC.64 R28, c[0x0][0x408] ;  /* 0x00010200ff1c7b82 */ /* 0x000e220000000a00 */
[----:B--2---:R-:W-:-:S04]  /*1c60*/  IMAD.WIDE R34, R39, 0x4, R34 ;  /* 0x0000000427227825 */ /* 0x004fc800078e0222 */
[----:B-1----:R-:W-:-:S04]  /*1c70*/  IMAD.WIDE R32, R39, 0x4, R32 ;  /* 0x0000000427207825 */ /* 0x002fc800078e0220 */
[----:B0-----:R-:W-:Y:S01]  /*1c80*/  IMAD.WIDE R28, R39, 0x4, R28 ;  /* 0x00000004271c7825 */ /* 0x001fe200078e021c */
[----:B----4-:R-:W-:Y:S02]  /*1c90*/  ISETP.NE.AND P0, PT, R16, 0x1, PT ;  /* 0x000000011000780c */ /* 0x010fe40003f05270 */
[----:B-----5:R-:W-:-:S11]  /*1ca0*/  ISETP.NE.AND P1, PT, R10, 0x1, PT ;  /* 0x000000010a00780c */ /* 0x020fd60003f25270 */
[----:B------:R-:W-:Y:S05]  /*1cb0*/  @P0 BRA `(.L_x_26) ;  /* 0x0000000000600947 */ /* 0x000fea0003800000 */
[----:B------:R-:W2:Y:S01]  /*1cc0*/  LDG.E R10, desc[UR6][R42.64] ;  /* 0x000000062a0a7981 */ /* 0x000ea2000c1e1900 */
[----:B------:R-:W0:Y:S03]  /*1cd0*/  LDC.64 R22, c[0x0][0x418] ;  /* 0x00010600ff167b82 */ /* 0x000e260000000a00 */
[----:B------:R-:W3:Y:S04]  /*1ce0*/  LDG.E R16, desc[UR6][R40.64] ;  /* 0x0000000628107981 */ /* 0x000ee8000c1e1900 */
[----:B------:R-:W4:Y:S01]  /*1cf0*/  LDG.E R18, desc[UR6][R28.64] ;  /* 0x000000061c127981 */ /* 0x000f22000c1e1900 */
[C---:B0-----:R-:W-:Y:S02]  /*1d00*/  IMAD.WIDE R26, R39.reuse, 0x4, R22 ;  /* 0x00000004271a7825 */ /* 0x041fe400078e0216 */
[----:B------:R-:W0:Y:S04]  /*1d10*/  LDC.64 R22, c[0x0][0x438] ;  /* 0x00010e00ff167b82 */ /* 0x000e280000000a00 */
[----:B------:R-:W5:Y:S01]  /*1d20*/  LDG.E R27, desc[UR6][R26.64] ;  /* 0x000000061a1b7981 */ /* 0x000f62000c1e1900 */
[----:B0-----:R-:W-:-:S03]  /*1d30*/  IMAD.WIDE R24, R39, 0x4, R22 ;  /* 0x0000000427187825 */ /* 0x001fc600078e0216 */
[----:B------:R-:W0:Y:S03]  /*1d40*/  LDC.64 R22, c[0x0][0x400] ;  /* 0x00010000ff167b82 */ /* 0x000e260000000a00 */
[----:B------:R-:W5:Y:S04]  /*1d50*/  LDG.E R24, desc[UR6][R24.64] ;  /* 0x0000000618187981 */ /* 0x000f68000c1e1900 */
[----:B------:R-:W5:Y:S01]  /*1d60*/  LDG.E R25, desc[UR6][R36.64] ;  /* 0x0000000624197981 */ /* 0x000f62000c1e1900 */
[----:B0-----:R-:W-:-:S06]  /*1d70*/  IMAD.WIDE R22, R39, 0x4, R22 ;  /* 0x0000000427167825 */ /* 0x001fcc00078e0216 */
[----:B------:R-:W5:Y:S01]  /*1d80*/  LDG.E R22, desc[UR6][R22.64] ;  /* 0x0000000616167981 */ /* 0x000f62000c1e1900 */
[----:B--2---:R-:W-:-:S03]  /*1d90*/  FADD R13, R13, R10 ;  /* 0x0000000a0d0d7221 */ /* 0x004fc60000000000 */
[----:B------:R-:W2:Y:S01]  /*1da0*/  LDG.E R10, desc[UR6][R34.64] ;  /* 0x00000006220a7981 */ /* 0x000ea2000c1e1900 */
[----:B---3--:R-:W-:-:S03]  /*1db0*/  FADD R11, R11, R16 ;  /* 0x000000100b0b7221 */ /* 0x008fc60000000000 */
[----:B------:R-:W3:Y:S01]  /*1dc0*/  LDG.E R16, desc[UR6][R32.64] ;  /* 0x0000000620107981 */ /* 0x000ee2000c1e1900 */
[----:B----4-:R-:W-:Y:S01]  /*1dd0*/  FADD R17, R17, R18 ;  /* 0x0000001211117221 */ /* 0x010fe20000000000 */
[----:B-----5:R-:W-:Y:S01]  /*1de0*/  FADD R12, R12, R27 ;  /* 0x0000001b0c0c7221 */ /* 0x020fe20000000000 */
[----:B------:R-:W-:Y:S01]  /*1df0*/  FADD R19, R19, R24 ;  /* 0x0000001813137221 */ /* 0x000fe20000000000 */
[----:B------:R-:W-:Y:S01]  /*1e00*/  FADD R14, R14, R25 ;  /* 0x000000190e0e7221 */ /* 0x000fe20000000000 */
[----:B------:R-:W-:Y:S01]  /*1e10*/  FADD R31, R31, R22 ;  /* 0x000000161f1f7221 */ /* 0x000fe20000000000 */
[----:B--2---:R-:W-:Y:S01]  /*1e20*/  FADD R21, R21, R10 ;  /* 0x0000000a15157221 */ /* 0x004fe20000000000 */
[----:B---3--:R-:W-:-:S07]  /*1e30*/  FADD R15, R15, R16 ;  /* 0x000000100f0f7221 */ /* 0x008fce0000000000 */
.L_x_26:
[----:B------:R-:W-:Y:S05]  /*1e40*/  BSYNC.RECONVERGENT B0 ;  /* 0x0000000000007941 */ /* 0x000fea0003800200 */
.L_x_25:
[----:B------:R-:W-:Y:S04]  /*1e50*/  BSSY.RECONVERGENT B0, `(.L_x_27) ;  /* 0x000001a000007945 */ /* 0x000fe80003800200 */
[----:B------:R-:W-:Y:S05]  /*1e60*/  @P1 BRA `(.L_x_28) ;  /* 0x0000000000601947 */ /* 0x000fea0003800000 */
[----:B------:R-:W0:Y:S01]  /*1e70*/  LDC.64 R26, c[0x0][0x418] ;  /* 0x00010600ff1a7b82 */ /* 0x000e220000000a00 */
[----:B------:R-:W2:Y:S04]  /*1e80*/  LDG.E R10, desc[UR6][R42.64+0x4] ;  /* 0x000004062a0a7981 */ /* 0x000ea8000c1e1900 */
[----:B------:R-:W3:Y:S03]  /*1e90*/  LDG.E R16, desc[UR6][R40.64+0x4] ;  /* 0x0000040628107981 */ /* 0x000ee6000c1e1900 */
[----:B------:R-:W1:Y:S01]  /*1ea0*/  LDC.64 R24, c[0x0][0x438] ;  /* 0x00010e00ff187b82 */ /* 0x000e620000000a00 */
[----:B------:R-:W4:Y:S04]  /*1eb0*/  LDG.E R37, desc[UR6][R36.64+0x4] ;  /* 0x0000040624257981 */ /* 0x000f28000c1e1900 */
[----:B------:R-:W5:Y:S03]  /*1ec0*/  LDG.E R34, desc[UR6][R34.64+0x4] ;  /* 0x0000040622227981 */ /* 0x000f66000c1e1900 */
[----:B------:R-:W1:Y:S01]  /*1ed0*/  LDC.64 R22, c[0x0][0x400] ;  /* 0x00010000ff167b82 */ /* 0x000e620000000a00 */
[----:B------:R-:W5:Y:S04]  /*1ee0*/  LDG.E R32, desc[UR6][R32.64+0x4] ;  /* 0x0000040620207981 */ /* 0x000f68000c1e1900 */
[----:B------:R-:W5:Y:S01]  /*1ef0*/  LDG.E R28, desc[UR6][R28.64+0x4] ;  /* 0x000004061c1c7981 */ /* 0x000f62000c1e1900 */
[----:B0-----:R-:W-:-:S06]  /*1f00*/  IMAD.WIDE R26, R39, 0x4, R26 ;  /* 0x00000004271a7825 */ /* 0x001fcc00078e021a */
[----:B------:R-:W5:Y:S01]  /*1f10*/  LDG.E R27, desc[UR6][R26.64+0x4] ;  /* 0x000004061a1b7981 */ /* 0x000f62000c1e1900 */
[----:B-1----:R-:W-:-:S06]  /*1f20*/  IMAD.WIDE R24, R39, 0x4, R24 ;  /* 0x0000000427187825 */ /* 0x002fcc00078e0218 */
[----:B------:R-:W5:Y:S01]  /*1f30*/  LDG.E R24, desc[UR6][R24.64+0x4] ;  /* 0x0000040618187981 */ /* 0x000f62000c1e1900 */
[----:B------:R-:W-:-:S06]  /*1f40*/  IMAD.WIDE R22, R39, 0x4, R22 ;  /* 0x0000000427167825 */ /* 0x000fcc00078e0216 */
[----:B------:R-:W5:Y:S01]  /*1f50*/  LDG.E R22, desc[UR6][R22.64+0x4] ;  /* 0x0000040616167981 */ /* 0x000f62000c1e1900 */
[----:B--2---:R-:W-:Y:S01]  /*1f60*/  FADD R13, R13, R10 ;  /* 0x0000000a0d0d7221 */ /* 0x004fe20000000000 */
[----:B---3--:R-:W-:Y:S01]  /*1f70*/  FADD R11, R11, R16 ;  /* 0x000000100b0b7221 */ /* 0x008fe20000000000 */
[----:B----4-:R-:W-:Y:S01]  /*1f80*/  FADD R14, R14, R37 ;  /* 0x000000250e0e7221 */ /* 0x010fe20000000000 */
[----:B-----5:R-:W-:Y:S01]  /*1f90*/  FADD R21, R21, R34 ;  /* 0x0000002215157221 */ /* 0x020fe20000000000 */
[----:B------:R-:W-:Y:S01]  /*1fa0*/  FADD R15, R15, R32 ;  /* 0x000000200f0f7221 */ /* 0x000fe20000000000 */
[----:B------:R-:W-:Y:S01]  /*1fb0*/  FADD R17, R17, R28 ;  /* 0x0000001c11117221 */ /* 0x000fe20000000000 */
[----:B------:R-:W-:Y:S01]  /*1fc0*/  FADD R12, R12, R27 ;  /* 0x0000001b0c0c7221 */ /* 0x000fe20000000000 */
[----:B------:R-:W-:Y:S01]  /*1fd0*/  FADD R19, R19, R24 ;  /* 0x0000001813137221 */ /* 0x000fe20000000000 */
[----:B------:R-:W-:-:S07]  /*1fe0*/  FADD R31, R31, R22 ;  /* 0x000000161f1f7221 */ /* 0x000fce0000000000 */
.L_x_28:
[----:B------:R-:W-:Y:S05]  /*1ff0*/  BSYNC.RECONVERGENT B0 ;  /* 0x0000000000007941 */ /* 0x000fea0003800200 */
.L_x_27:
[----:B------:R-:W-:-:S07]  /*2000*/  IADD3 R0, PT, PT, R0, 0x2, RZ ;  /* 0x0000000200007810 */ /* 0x000fce0007ffe0ff */
.L_x_24:
[----:B------:R-:W-:Y:S01]  /*2010*/  ISETP.NE.AND P0, PT, R7, RZ, PT ;  /* 0x000000ff0700720c */ /* 0x000fe20003f05270 */
[----:B------:R-:W-:-:S12]  /*2020*/  BSSY.RECONVERGENT B0, `(.L_x_23) ;  /* 0x000002c000007945 */ /* 0x000fd80003800200 */
[----:B------:R-:W-:Y:S05]  /*2030*/  @!P0 BRA `(.L_x_29) ;  /* 0x0000000000a88947 */ /* 0x000fea0003800000 */
[----:B------:R-:W0:Y:S01]  /*2040*/  LDC.64 R22, c[0x0][0x3a8] ;  /* 0x0000ea00ff167b82 */ /* 0x000e220000000a00 */
[----:B------:R-:W-:-:S05]  /*2050*/  IADD3 R41, PT, PT, R3, R0, RZ ;  /* 0x0000000003297210 */ /* 0x000fca0007ffe0ff */
[----:B0-----:R-:W-:-:S06]  /*2060*/  IMAD.WIDE R22, R41, 0x4, R22 ;  /* 0x0000000429167825 */ /* 0x001fcc00078e0216 */
[----:B------:R-:W3:Y:S02]  /*2070*/  LDG.E R22, desc[UR6][R22.64] ;  /* 0x0000000616167981 */ /* 0x000ee4000c1e1900 */
[----:B---3--:R-:W-:-:S13]  /*2080*/  ISETP.NE.AND P0, PT, R22, 0x1, PT ;  /* 0x000000011600780c */ /* 0x008fda0003f05270 */
[----:B------:R-:W-:Y:S05]  /*2090*/  @P0 BRA `(.L_x_29) ;  /* 0x0000000000900947 */ /* 0x000fea0003800000 */
[----:B------:R-:W0:Y:S08]  /*20a0*/  LDC.64 R38, c[0x0][0x418] ;  /* 0x00010600ff267b82 */ /* 0x000e300000000a00 */
[----:B------:R-:W1:Y:S08]  /*20b0*/  LDC.64 R36, c[0x0][0x428] ;  /* 0x00010a00ff247b82 */ /* 0x000e700000000a00 */
[----:B------:R-:W3:Y:S08]  /*20c0*/  LDC.64 R34, c[0x0][0x430] ;  /* 0x00010c00ff227b82 */ /* 0x000ef00000000a00 */
[----:B------:R-:W4:Y:S01]  /*20d0*/  LDC.64 R32, c[0x0][0x438] ;  /* 0x00010e00ff207b82 */ /* 0x000f220000000a00 */
[----:B0-----:R-:W-:-:S06]  /*20e0*/  IMAD.WIDE R38, R41, 0x4, R38 ;  /* 0x0000000429267825 */ /* 0x001fcc00078e0226 */
[----:B------:R-:W5:Y:S01]  /*20f0*/  LDG.E R39, desc[UR6][R38.64] ;  /* 0x0000000626277981 */ /* 0x000f62000c1e1900 */
[----:B------:R-:W0:Y:S08]  /*2100*/  LDC.64 R28, c[0x0][0x440] ;  /* 0x00011000ff1c7b82 */ /* 0x000e300000000a00 */
[----:B------:R-:W2:Y:S08]  /*2110*/  LDC.64 R26, c[0x0][0x410] ;  /* 0x00010400ff1a7b82 */ /* 0x000eb00000000a00 */
[----:B------:R-:W2:Y:S08]  /*2120*/  LDC.64 R24, c[0x0][0x408] ;  /* 0x00010200ff187b82 */ /* 0x000eb00000000a00 */
[----:B------:R-:W2:Y:S08]  /*2130*/  LDC.64 R22, c[0x0][0x400] ;  /* 0x00010000ff167b82 */ /* 0x000eb00000000a00 */
[----:B------:R-:W2:Y:S01]  /*2140*/  LDC.64 R42, c[0x0][0x420] ;  /* 0x00010800ff2a7b82 */ /* 0x000ea20000000a00 */
[----:B-1----:R-:W-:-:S04]  /*2150*/  IMAD.WIDE R36, R41, 0x4, R36 ;  /* 0x0000000429247825 */ /* 0x002fc800078e0224 */
[C---:B---3--:R-:W-:Y:S02]  /*2160*/  IMAD.WIDE R34, R41.reuse, 0x4, R34 ;  /* 0x0000000429227825 */ /* 0x048fe400078e0222 */
[----:B------:R-:W3:Y:S02]  /*2170*/  LDG.E R36, desc[UR6][R36.64] ;  /* 0x0000000624247981 */ /* 0x000ee4000c1e1900 */
[C---:B----4-:R-:W-:Y:S02]  /*2180*/  IMAD.WIDE R32, R41.reuse, 0x4, R32 ;  /* 0x0000000429207825 */ /* 0x050fe400078e0220 */
[----:B------:R-:W4:Y:S02]  /*2190*/  LDG.E R35, desc[UR6][R34.64] ;  /* 0x0000000622237981 */ /* 0x000f24000c1e1900 */
[C---:B0-----:R-:W-:Y:S02]  /*21a0*/  IMAD.WIDE R28, R41.reuse, 0x4, R28 ;  /* 0x00000004291c7825 */ /* 0x041fe400078e021c */
[----:B------:R-:W4:Y:S02]  /*21b0*/  LDG.E R32, desc[UR6][R32.64] ;  /* 0x0000000620207981 */ /* 0x000f24000c1e1900 */
[----:B--2---:R-:W-:-:S02]  /*21c0*/  IMAD.WIDE R26, R41, 0x4, R26 ;  /* 0x00000004291a7825 */ /* 0x004fc400078e021a */
[----:B------:R-:W2:Y:S02]  /*21d0*/  LDG.E R28, desc[UR6][R28.64] ;  /* 0x000000061c1c7981 */ /* 0x000ea4000c1e1900 */
[C---:B------:R-:W-:Y:S02]  /*21e0*/  IMAD.WIDE R24, R41.reuse, 0x4, R24 ;  /* 0x0000000429187825 */ /* 0x040fe400078e0218 */
[----:B------:R-:W2:Y:S02]  /*21f0*/  LDG.E R26, desc[UR6][R26.64] ;  /* 0x000000061a1a7981 */ /* 0x000ea4000c1e1900 */
[C---:B------:R-:W-:Y:S02]  /*2200*/  IMAD.WIDE R22, R41.reuse, 0x4, R22 ;  /* 0x0000000429167825 */ /* 0x040fe400078e0216 */
[----:B------:R-:W2:Y:S02]  /*2210*/  LDG.E R24, desc[UR6][R24.64] ;  /* 0x0000000618187981 */ /* 0x000ea4000c1e1900 */
[----:B------:R-:W-:-:S02]  /*2220*/  IMAD.WIDE R42, R41, 0x4, R42 ;  /* 0x00000004292a7825 */ /* 0x000fc400078e022a */
[----:B------:R-:W2:Y:S04]  /*2230*/  LDG.E R22, desc[UR6][R22.64] ;  /* 0x0000000616167981 */ /* 0x000ea8000c1e1900 */
[----:B------:R-:W2:Y:S01]  /*2240*/  LDG.E R0, desc[UR6][R42.64] ;  /* 0x000000062a007981 */ /* 0x000ea2000c1e1900 */
[----:B-----5:R-:W-:Y:S01]  /*2250*/  FADD R12, R12, R39 ;  /* 0x000000270c0c7221 */ /* 0x020fe20000000000 */
[----:B---3--:R-:W-:Y:S01]  /*2260*/  FADD R11, R11, R36 ;  /* 0x000000240b0b7221 */ /* 0x008fe20000000000 */
[----:B----4-:R-:W-:Y:S01]  /*2270*/  FADD R14, R14, R35 ;  /* 0x000000230e0e7221 */ /* 0x010fe20000000000 */
[----:B------:R-:W-:Y:S01]  /*2280*/  FADD R19, R19, R32 ;  /* 0x0000002013137221 */ /* 0x000fe20000000000 */
[----:B--2---:R-:W-:Y:S01]  /*2290*/  FADD R21, R21, R28 ;  /* 0x0000001c15157221 */ /* 0x004fe20000000000 */
[----:B------:R-:W-:Y:S01]  /*22a0*/  FADD R15, R15, R26 ;  /* 0x0000001a0f0f7221 */ /* 0x000fe20000000000 */
[----:B------:R-:W-:Y:S01]  /*22b0*/  FADD R17, R17, R24 ;  /* 0x0000001811117221 */ /* 0x000fe20000000000 */
[----:B------:R-:W-:Y:S01]  /*22c0*/  FADD R31, R31, R22 ;  /* 0x000000161f1f7221 */ /* 0x000fe20000000000 */
[----:B------:R-:W-:-:S07]  /*22d0*/  FADD R13, R13, R0 ;  /* 0x000000000d0d7221 */ /* 0x000fce0000000000 */
.L_x_29:
[----:B------:R-:W-:Y:S05]  /*22e0*/  BSYNC.RECONVERGENT B0 ;  /* 0x0000000000007941 */ /* 0x000fea0003800200 */
.L_x_23:
[----:B------:R-:W-:Y:S01]  /*22f0*/  FMUL R23, R15, R15 ;  /* 0x0000000f0f177220 */ /* 0x000fe20000400000 */
[----:B------:R-:W-:Y:S01]  /*2300*/  FMUL R10, R17, R17 ;  /* 0x00000011110a7220 */ /* 0x000fe20000400000 */
[----:B------:R-:W-:Y:S01]  /*2310*/  FMUL R0, R12, R31 ;  /* 0x0000001f0c007220 */ /* 0x000fe20000400000 */
[----:B------:R-:W-:Y:S01]  /*2320*/  FMUL R25, R14, R15 ;  /* 0x0000000f0e197220 */ /* 0x000fe20000400000 */
[C---:B------:R-:W-:Y:S01]  /*2330*/  FFMA R23, R12.reuse, R13, -R23 ;  /* 0x0000000d0c177223 */ /* 0x040fe20000000817 */
[----:B------:R-:W-:Y:S01]  /*2340*/  FFMA R11, R12, R11, -R10 ;  /* 0x0000000b0c0b7223 */ /* 0x000fe2000000080a */
[-C--:B------:R-:W-:Y:S01]  /*2350*/  FFMA R0, R15, R17.reuse, R0 ;  /* 0x000000110f007223 */ /* 0x080fe20000000000 */
[----:B------:R-:W-:Y:S01]  /*2360*/  FMUL R16, R14, R17 ;  /* 0x000000110e107220 */ /* 0x000fe20000400000 */
[----:B------:R-:W0:Y:S01]  /*2370*/  LDC R18, c[0x0][0x388] ;  /* 0x0000e200ff127b82 */ /* 0x000e220000000800 */
[----:B------:R-:W-:Y:S01]  /*2380*/  FMUL R13, R23, R11 ;  /* 0x0000000b170d7220 */ /* 0x000fe20000400000 */
[C---:B------:R-:W-:Y:S01]  /*2390*/  FSETP.NEU.AND P1, PT, R12.reuse, RZ, PT ;  /* 0x000000ff0c00720b */ /* 0x040fe20003f2d000 */
[----:B------:R-:W-:Y:S01]  /*23a0*/  FFMA R16, R12, R21, R16 ;  /* 0x000000150c107223 */ /* 0x000fe20000000010 */
[----:B------:R-:W-:Y:S01]  /*23b0*/  BSSY.RECONVERGENT B3, `(.L_x_30) ;  /* 0x0000016000037945 */ /* 0x000fe20003800200 */
[----:B------:R-:W-:-:S05]  /*23c0*/  FFMA R13, R0, R0, -R13 ;  /* 0x00000000000d7223 */ /* 0x000fca000000080d */
[----:B------:R-:W-:-:S04]  /*23d0*/  FSETP.NEU.AND P0, PT, R13, RZ, PT ;  /* 0x000000ff0d00720b */ /* 0x000fc80003f0d000 */
[----:B------:R-:W-:Y:S02]  /*23e0*/  FSEL R31, R13, 9.9999999747524270788e-07, P0 ;  /* 0x358637bd0d1f7808 */ /* 0x000fe40000000000 */
[C---:B------:R-:W-:Y:S02]  /*23f0*/  FSETP.NEU.AND P0, PT, R0.reuse, RZ, PT ;  /* 0x000000ff0000720b */ /* 0x040fe40003f0d000 */
[----:B------:R-:W1:Y:S02]  /*2400*/  MUFU.RCP R10, R31 ;  /* 0x0000001f000a7308 */ /* 0x000e640000001000 */
[----:B------:R-:W-:Y:S01]  /*2410*/  FSEL R13, R0, 9.9999999747524270788e-07, P0 ;  /* 0x358637bd000d7808 */ /* 0x000fe20000000000 */
[C---:B------:R-:W-:Y:S01]  /*2420*/  FFMA R0, R12.reuse, R19, R25 ;  /* 0x000000130c007223 */ /* 0x040fe20000000019 */
[----:B------:R-:W-:Y:S02]  /*2430*/  FSEL R12, R12, 9.9999999747524270788e-07, P1 ;  /* 0x358637bd0c0c7808 */ /* 0x000fe40000800000 */
[----:B0-----:R-:W-:Y:S01]  /*2440*/  ISETP.NE.AND P2, PT, R18, 0x1, PT ;  /* 0x000000011200780c */ /* 0x001fe20003f45270 */
[----:B------:R-:W-:-:S04]  /*2450*/  FMUL R0, R0, R13 ;  /* 0x0000000d00007220 */ /* 0x000fc80000400000 */
[----:B------:R-:W-:-:S04]  /*2460*/  FFMA R32, R23, R16, R0 ;  /* 0x0000001017207223 */ /* 0x000fc80000000000 */
[----:B------:R-:W0:Y:S01]  /*2470*/  FCHK P0, R32, R31 ;  /* 0x0000001f20007302 */ /* 0x000e220000000000 */
[----:B-1----:R-:W-:-:S04]  /*2480*/  FFMA R19, -R31, R10, 1 ;  /* 0x3f8000001f137423 */ /* 0x002fc8000000010a */
[----:B------:R-:W-:-:S04]  /*2490*/  FFMA R19, R10, R19, R10 ;  /* 0x000000130a137223 */ /* 0x000fc8000000000a */
[----:B------:R-:W-:-:S04]  /*24a0*/  FFMA R10, R32, R19, RZ ;  /* 0x00000013200a7223 */ /* 0x000fc800000000ff */
[----:B------:R-:W-:-:S04]  /*24b0*/  FFMA R0, -R31, R10, R32 ;  /* 0x0000000a1f007223 */ /* 0x000fc80000000120 */
[----:B------:R-:W-:Y:S01]  /*24c0*/  FFMA R10, R19, R0, R10 ;  /* 0x00000000130a7223 */ /* 0x000fe2000000000a */
[----:B0-----:R-:W-:Y:S06]  /*24d0*/  @!P0 BRA `(.L_x_31) ;  /* 0x00000000000c8947 */ /* 0x001fec0003800000 */
[----:B------:R-:W-:-:S07]  /*24e0*/  MOV R0, 0x2500 ;  /* 0x0000250000007802 */ /* 0x000fce0000000f00 */
[----:B--2---:R-:W-:Y:S05]  /*24f0*/  CALL.REL.NOINC `($__internal_1_$__cuda_sm3x_div_rn_noftz_f32_slowpath) ;  /* 0x0000003400747944 */ /* 0x004fea0003c00000 */
[----:B------:R-:W-:-:S07]  /*2500*/  MOV R10, R31 ;  /* 0x0000001f000a7202 */ /* 0x000fce0000000f00 */
.L_x_31:
[----:B------:R-:W-:Y:S05]  /*2510*/  BSYNC.RECONVERGENT B3 ;  /* 0x0000000000037941 */ /* 0x000fea0003800200 */
.L_x_30:
[----:B------:R-:W0:Y:S01]  /*2520*/  MUFU.RCP R0, R13 ;  /* 0x0000000d00007308 */ /* 0x000e220000001000 */
[----:B------:R-:W-:Y:S01]  /*2530*/  FFMA R32, R11, R10, R16 ;  /* 0x0000000a0b207223 */ /* 0x000fe20000000010 */
[----:B------:R-:W-:Y:S06]  /*2540*/  BSSY.RECONVERGENT B3, `(.L_x_32) ;  /* 0x000000c000037945 */ /* 0x000fec0003800200 */
[----:B------:R-:W1:Y:S01]  /*2550*/  FCHK P0, R32, R13 ;  /* 0x0000000d20007302 */ /* 0x000e620000000000 */
[----:B0-----:R-:W-:-:S04]  /*2560*/  FFMA R19, -R13, R0, 1 ;  /* 0x3f8000000d137423 */ /* 0x001fc80000000100 */
[----:B------:R-:W-:-:S04]  /*2570*/  FFMA R19, R0, R19, R0 ;  /* 0x0000001300137223 */ /* 0x000fc80000000000 */
[----:B------:R-:W-:-:S04]  /*2580*/  FFMA R0, R32, R19, RZ ;  /* 0x0000001320007223 */ /* 0x000fc800000000ff */
[----:B------:R-:W-:-:S04]  /*2590*/  FFMA R11, -R13, R0, R32 ;  /* 0x000000000d0b7223 */ /* 0x000fc80000000120 */
[----:B------:R-:W-:Y:S01]  /*25a0*/  FFMA R11, R19, R11, R0 ;  /* 0x0000000b130b7223 */ /* 0x000fe20000000000 */
[----:B-1----:R-:W-:Y:S06]  /*25b0*/  @!P0 BRA `(.L_x_33) ;  /* 0x0000000000108947 */ /* 0x002fec0003800000 */
[----:B------:R-:W-:Y:S02]  /*25c0*/  MOV R31, R13 ;  /* 0x0000000d001f7202 */ /* 0x000fe40000000f00 */
[----:B------:R-:W-:-:S07]  /*25d0*/  MOV R0, 0x25f0 ;  /* 0x000025f000007802 */ /* 0x000fce0000000f00 */
[----:B--2---:R-:W-:Y:S05]  /*25e0*/  CALL.REL.NOINC `($__internal_1_$__cuda_sm3x_div_rn_noftz_f32_slowpath) ;  /* 0x0000003400387944 */ /* 0x004fea0003c00000 */
[----:B------:R-:W-:-:S07]  /*25f0*/  MOV R11, R31 ;  /* 0x0000001f000b7202 */ /* 0x000fce0000000f00 */
.L_x_33:
[----:B------:R-:W-:Y:S05]  /*2600*/  BSYNC.RECONVERGENT B3 ;  /* 0x0000000000037941 */ /* 0x000fea0003800200 */
.L_x_32:
[----:B------:R-:W0:Y:S01]  /*2610*/  MUFU.RCP R13, R12 ;  /* 0x0000000c000d7308 */ /* 0x000e220000001000 */
[----:B------:R-:W-:Y:S01]  /*2620*/  FMUL R15, R11, R15 ;  /* 0x0000000f0b0f7220 */ /* 0x000fe20000400000 */
[----:B------:R-:W-:Y:S03]  /*2630*/  BSSY.RECONVERGENT B3, `(.L_x_34) ;  /* 0x000000e000037945 */ /* 0x000fe60003800200 */
[----:B------:R-:W-:-:S04]  /*2640*/  FFMA R15, R10, R17, R15 ;  /* 0x000000110a0f7223 */ /* 0x000fc8000000000f */
[----:B------:R-:W-:-:S04]  /*2650*/  FADD R32, R15, -R14 ;  /* 0x8000000e0f207221 */ /* 0x000fc80000000000 */
        /* <DEDUP_REMOVED lines=11> */
.L_x_35:
[----:B------:R-:W-:Y:S05]  /*2710*/  BSYNC.RECONVERGENT B3 ;  /* 0x0000000000037941 */ /* 0x000fea0003800200 */
.L_x_34:
[----:B------:R-:W-:Y:S01]  /*2720*/  HFMA2 R27, -RZ, RZ, 0, 0 ;  /* 0x00000000ff1b7431 */ /* 0x000fe200000001ff */
[----:B------:R-:W-:Y:S01]  /*2730*/  MOV R12, RZ ;  /* 0x000000ff000c7202 */ /* 0x000fe20000000f00 */
[----:B------:R-:W-:Y:S01]  /*2740*/  HFMA2 R28, -RZ, RZ, 0, 0 ;  /* 0x00000000ff1c7431 */ /* 0x000fe200000001ff */
[----:B------:R-:W-:Y:S06]  /*2750*/  @!P2 BRA `(.L_x_36) ;  /* 0x0000000400b8a947 */ /* 0x000fec0003800000 */
[----:B------:R-:W-:Y:S02]  /*2760*/  MOV R27, RZ ;  /* 0x000000ff001b7202 */ /* 0x000fe40000000f00 */
[----:B------:R-:W-:-:S07]  /*2770*/  MOV R30, RZ ;  /* 0x000000ff001e7202 */ /* 0x000fce0000000f00 */
.L_x_41:
[----:B------:R-:W0:Y:S01]  /*2780*/  LDC.64 R12, c[0x0][0x3d8] ;  /* 0x0000f600ff0c7b82 */ /* 0x000e220000000a00 */
[----:B------:R-:W-:-:S07]  /*2790*/  IADD3 R29, PT, PT, R3, R30, RZ ;  /* 0x0000001e031d7210 */ /* 0x000fce0007ffe0ff */
[----:B------:R-:W1:Y:S08]  /*27a0*/  LDC.64 R38, c[0x0][0x3b8] ;  /* 0x0000ee00ff267b82 */ /* 0x000e700000000a00 */
[----:B------:R-:W3:Y:S08]  /*27b0*/  LDC.64 R16, c[0x0][0x3e8] ;  /* 0x0000fa00ff107b82 */ /* 0x000ef00000000a00 */
[----:B------:R-:W4:Y:S01]  /*27c0*/  LDC.64 R14, c[0x0][0x3c8] ;  /* 0x0000f200ff0e7b82 */ /* 0x000f220000000a00 */
[----:B0-----:R-:W-:-:S05]  /*27d0*/  IMAD.WIDE R12, R29, 0x4, R12 ;  /* 0x000000041d0c7825 */ /* 0x001fca00078e020c */
[----:B------:R-:W5:Y:S02]  /*27e0*/  LDG.E R33, desc[UR6][R12.64] ;  /* 0x000000060c217981 */ /* 0x000f64000c1e1900 */
[----:B------:R-:W0:Y:S01]  /*27f0*/  LDC.64 R18, c[0x0][0x3f8] ;  /* 0x0000fe00ff127b82 */ /* 0x000e220000000a00 */
[----:B-1----:R-:W-:-:S05]  /*2800*/  IMAD.WIDE R38, R29, 0x4, R38 ;  /* 0x000000041d267825 */ /* 0x002fca00078e0226 */
[----:B------:R-:W2:Y:S02]  /*2810*/  LDG.E R31, desc[UR6][R38.64] ;  /* 0x00000006261f7981 */ /* 0x000ea4000c1e1900 */
[----:B------:R-:W1:Y:S01]  /*2820*/  LDC.64 R20, c[0x0][0x3f0] ;  /* 0x0000fc00ff147b82 */ /* 0x000e620000000a00 */
[----:B---3--:R-:W-:-:S05]  /*2830*/  IMAD.WIDE R16, R29, 0x4, R16 ;  /* 0x000000041d107825 */ /* 0x008fca00078e0210 */
[----:B------:R-:W3:Y:S01]  /*2840*/  LDG.E R23, desc[UR6][R16.64] ;  /* 0x0000000610177981 */ /* 0x000ee2000c1e1900 */
[----:B----4-:R-:W-:-:S05]  /*2850*/  IMAD.WIDE R14, R29, 0x4, R14 ;  /* 0x000000041d0e7825 */ /* 0x010fca00078e020e */
[----:B------:R-:W4:Y:S01]  /*2860*/  LDG.E R0, desc[UR6][R14.64] ;  /* 0x000000060e007981 */ /* 0x000f22000c1e1900 */
[----:B0-----:R-:W-:-:S05]  /*2870*/  IMAD.WIDE R18, R29, 0x4, R18 ;  /* 0x000000041d127825 */ /* 0x001fca00078e0212 */
[----:B------:R-:W4:Y:S01]  /*2880*/  LDG.E R22, desc[UR6][R18.64] ;  /* 0x0000000612167981 */ /* 0x000f22000c1e1900 */
[----:B-1----:R-:W-:-:S05]  /*2890*/  IMAD.WIDE R20, R29, 0x4, R20 ;  /* 0x000000041d147825 */ /* 0x002fca00078e0214 */
[----:B------:R-:W4:Y:S01]  /*28a0*/  LDG.E R25, desc[UR6][R20.64] ;  /* 0x0000000614197981 */ /* 0x000f22000c1e1900 */
[----:B-----5:R-:W-:Y:S01]  /*28b0*/  FADD R32, -R33, R10 ;  /* 0x0000000a21207221 */ /* 0x020fe20000000100 */
[----:B--2---:R-:W-:-:S03]  /*28c0*/  FADD R31, -R31, R26 ;  /* 0x0000001a1f1f7221 */ /* 0x004fc60000000100 */
[----:B---3--:R-:W-:Y:S01]  /*28d0*/  FMUL R24, R32, R23 ;  /* 0x0000001720187220 */ /* 0x008fe20000400000 */
[----:B----4-:R-:W-:-:S03]  /*28e0*/  FADD R33, -R0, R11 ;  /* 0x0000000b00217221 */ /* 0x010fc60000000100 */
[C---:B------:R-:W-:Y:S01]  /*28f0*/  FFMA R0, R31.reuse, R22, -R24 ;  /* 0x000000161f007223 */ /* 0x040fe20000000818 */
[----:B------:R-:W-:-:S04]  /*2900*/  FMUL R24, R31, R25 ;  /* 0x000000191f187220 */ /* 0x000fc80000400000 */
[C---:B------:R-:W-:Y:S01]  /*2910*/  FFMA R24, R33.reuse, R23, -R24 ;  /* 0x0000001721187223 */ /* 0x040fe20000000818 */
[----:B------:R-:W-:Y:S02]  /*2920*/  FMUL R33, R33, R22 ;  /* 0x0000001621217220 */ /* 0x000fe40000400000 */
[----:B------:R-:W0:Y:S02]  /*2930*/  LDC.64 R22, c[0x0][0x448] ;  /* 0x00011200ff167b82 */ /* 0x000e240000000a00 */
[----:B------:R-:W-:Y:S01]  /*2940*/  FFMA R32, R32, R25, -R33 ;  /* 0x0000001920207223 */ /* 0x000fe20000000821 */
[----:B0-----:R-:W-:-:S05]  /*2950*/  IMAD.WIDE R22, R29, 0x4, R22 ;  /* 0x000000041d167825 */ /* 0x001fca00078e0216 */
[----:B------:R-:W2:Y:S01]  /*2960*/  LDG.E R25, desc[UR6][R22.64] ;  /* 0x0000000616197981 */ /* 0x000ea2000c1e1900 */
[----:B------:R-:W-:-:S04]  /*2970*/  FMUL R31, R24, R24 ;  /* 0x00000018181f7220 */ /* 0x000fc80000400000 */
[----:B------:R-:W-:-:S04]  /*2980*/  FFMA R31, R0, R0, R31 ;  /* 0x00000000001f7223 */ /* 0x000fc8000000001f */
[----:B------:R-:W-:Y:S01]  /*2990*/  FFMA R32, R32, R32, R31 ;  /* 0x0000002020207223 */ /* 0x000fe2000000001f */
[----:B------:R-:W-:Y:S01]  /*29a0*/  BSSY.RECONVERGENT B3, `(.L_x_37) ;  /* 0x000000c000037945 */ /* 0x000fe20003800200 */
[----:B--2---:R-:W0:Y:S08]  /*29b0*/  MUFU.RCP R34, R25 ;  /* 0x0000001900227308 */ /* 0x004e300000001000 */
        /* <DEDUP_REMOVED lines=9> */
[----:B------:R-:W-:Y:S05]  /*2a50*/  CALL.REL.NOINC `($__internal_1_$__cuda_sm3x_div_rn_noftz_f32_slowpath) ;  /* 0x00000030001c7944 */ /* 0x000fea0003c00000 */
.L_x_38:
[----:B------:R-:W-:Y:S05]  /*2a60*/  BSYNC.RECONVERGENT B3 ;  /* 0x0000000000037941 */ /* 0x000fea0003800200 */
.L_x_37:
[----:B------:R-:W0:Y:S08]  /*2a70*/  LDC.64 R24, c[0x0][0x450] ;  /* 0x00011400ff187b82 */ /* 0x000e300000000a00 */
[----:B------:R-:W1:Y:S01]  /*2a80*/  LDC.64 R40, c[0x0][0x3a8] ;  /* 0x0000ea00ff287b82 */ /* 0x000e620000000a00 */
[----:B0-----:R-:W-:-:S05]  /*2a90*/  IMAD.WIDE R24, R29, 0x4, R24 ;  /* 0x000000041d187825 */ /* 0x001fca00078e0218 */
[----:B------:R0:W-:Y:S01]  /*2aa0*/  STG.E desc[UR6][R24.64], R31 ;  /* 0x0000001f18007986 */ /* 0x0001e2000c101906 */
[----:B-1----:R-:W-:-:S03]  /*2ab0*/  IMAD.WIDE R40, R29, 0x4, R40 ;  /* 0x000000041d287825 */ /* 0x002fc600078e0228 */
[----:B------:R-:W2:Y:S04]  /*2ac0*/  LDG.E R39, desc[UR6][R38.64+0x4] ;  /* 0x0000040626277981 */ /* 0x000ea8000c1e1900 */
[----:B------:R-:W3:Y:S04]  /*2ad0*/  LDG.E R0, desc[UR6][R40.64] ;  /* 0x0000000628007981 */ /* 0x000ee8000c1e1900 */
[----:B------:R-:W4:Y:S04]  /*2ae0*/  LDG.E R14, desc[UR6][R14.64+0x4] ;  /* 0x000004060e0e7981 */ /* 0x000f28000c1e1900 */
[----:B------:R-:W5:Y:S04]  /*2af0*/  LDG.E R13, desc[UR6][R12.64+0x4] ;  /* 0x000004060c0d7981 */ /* 0x000f68000c1e1900 */
[----:B------:R-:W5:Y:S04]  /*2b00*/  LDG.E R20, desc[UR6][R20.64+0x4] ;  /* 0x0000040614147981 */ /* 0x000f68000c1e1900 */
[----:B------:R-:W5:Y:S04]  /*2b10*/  LDG.E R22, desc[UR6][R22.64+0x4] ;  /* 0x0000040616167981 */ /* 0x000f68000c1e1900 */
[----:B------:R-:W5:Y:S04]  /*2b20*/  LDG.E R16, desc[UR6][R16.64+0x4] ;  /* 0x0000040610107981 */ /* 0x000f68000c1e1900 */
[----:B------:R-:W5:Y:S01]  /*2b30*/  LDG.E R18, desc[UR6][R18.64+0x4] ;  /* 0x0000040612127981 */ /* 0x000f62000c1e1900 */
[----:B---3--:R-:W-:-:S13]  /*2b40*/  ISETP.NE.AND P1, PT, R0, 0x1, PT ;  /* 0x000000010000780c */ /* 0x008fda0003f25270 */
[----:B------:R-:W1:Y:S01]  /*2b50*/  @!P1 LDC.64 R32, c[0x0][0x3b0] ;  /* 0x0000ec00ff209b82 */ /* 0x000e620000000a00 */
[----:B------:R-:W-:-:S05]  /*2b60*/  @!P1 IADD3 R29, PT, PT, R3, R30, RZ ;  /* 0x0000001e031d9210 */ /* 0x000fca0007ffe0ff */
[----:B-1----:R-:W-:-:S05]  /*2b70*/  @!P1 IMAD.WIDE R32, R29, 0x4, R32 ;  /* 0x000000041d209825 */ /* 0x002fca00078e0220 */
[----:B------:R1:W3:Y:S01]  /*2b80*/  @!P1 LDG.E R0, desc[UR6][R32.64] ;  /* 0x0000000620009981 */ /* 0x0002e2000c1e1900 */
[----:B--2---:R-:W-:Y:S01]  /*2b90*/  FADD R39, -R39, R26 ;  /* 0x0000001a27277221 */ /* 0x004fe20000000100 */
[----:B----4-:R-:W-:Y:S01]  /*2ba0*/  FADD R15, -R14, R11 ;  /* 0x0000000b0e0f7221 */ /* 0x010fe20000000100 */
[----:B-----5:R-:W-:Y:S02]  /*2bb0*/  FADD R13, -R13, R10 ;  /* 0x0000000a0d0d7221 */ /* 0x020fe40000000100 */
[----:B------:R-:W-:Y:S01]  /*2bc0*/  FMUL R14, R39, R20 ;  /* 0x00000014270e7220 */ /* 0x000fe20000400000 */
[----:B------:R-:W2:Y:S01]  /*2bd0*/  MUFU.RCP R23, R22 ;  /* 0x0000001600177308 */ /* 0x000ea20000001000 */
[-C--:B------:R-:W-:Y:S02]  /*2be0*/  FMUL R12, R13, R16.reuse ;  /* 0x000000100d0c7220 */ /* 0x080fe40000400000 */
[C---:B------:R-:W-:Y:S01]  /*2bf0*/  FFMA R14, R15.reuse, R16, -R14 ;  /* 0x000000100f0e7223 */ /* 0x040fe2000000080e */
[-C--:B------:R-:W-:Y:S01]  /*2c00*/  FMUL R16, R15, R18.reuse ;  /* 0x000000120f107220 */ /* 0x080fe20000400000 */
[----:B------:R-:W-:-:S02]  /*2c10*/  FFMA R12, R39, R18, -R12 ;  /* 0x00000012270c7223 */ /* 0x000fc4000000080c */
[----:B------:R-:W-:Y:S01]  /*2c20*/  FMUL R15, R14, R14 ;  /* 0x0000000e0e0f7220 */ /* 0x000fe20000400000 */
[----:B------:R-:W-:-:S03]  /*2c30*/  FFMA R16, R13, R20, -R16 ;  /* 0x000000140d107223 */ /* 0x000fc60000000810 */
[----:B------:R-:W-:-:S04]  /*2c40*/  FFMA R15, R12, R12, R15 ;  /* 0x0000000c0c0f7223 */ /* 0x000fc8000000000f */
[----:B-1----:R-:W-:Y:S01]  /*2c50*/  FFMA R32, R16, R16, R15 ;  /* 0x0000001010207223 */ /* 0x002fe2000000000f */
[----:B--2---:R-:W-:-:S03]  /*2c60*/  FFMA R14, -R22, R23, 1 ;  /* 0x3f800000160e7423 */ /* 0x004fc60000000117 */
[----:B------:R-:W1:Y:S01]  /*2c70*/  FCHK P0, R32, R22 ;  /* 0x0000001620007302 */ /* 0x000e620000000000 */
[----:B------:R-:W-:-:S04]  /*2c80*/  FFMA R23, R23, R14, R23 ;  /* 0x0000000e17177223 */ /* 0x000fc80000000017 */
[----:B------:R-:W-:Y:S01]  /*2c90*/  FFMA R12, R32, R23, RZ ;  /* 0x00000017200c7223 */ /* 0x000fe200000000ff */
[----:B------:R-:W-:Y:S03]  /*2ca0*/  BSSY.RECONVERGENT B3, `(.L_x_39) ;  /* 0x000000a000037945 */ /* 0x000fe60003800200 */
[----:B------:R-:W-:Y:S01]  /*2cb0*/  FFMA R13, -R22, R12, R32 ;  /* 0x0000000c160d7223 */ /* 0x000fe20000000120 */
[----:B------:R-:W-:-:S03]  /*2cc0*/  @!P1 FADD R28, R28, R31 ;  /* 0x0000001f1c1c9221 */ /* 0x000fc60000000000 */
[----:B------:R-:W-:Y:S01]  /*2cd0*/  FFMA R23, R23, R13, R12 ;  /* 0x0000000d17177223 */ /* 0x000fe2000000000c */
[----:B---3--:R-:W-:Y:S01]  /*2ce0*/  @!P1 FADD R27, R27, R0 ;  /* 0x000000001b1b9221 */ /* 0x008fe20000000000 */
[----:B01----:R-:W-:Y:S06]  /*2cf0*/  @!P0 BRA `(.L_x_40) ;  /* 0x0000000000108947 */ /* 0x003fec0003800000 */
[----:B------:R-:W-:Y:S02]  /*2d00*/  MOV R31, R22 ;  /* 0x00000016001f7202 */ /* 0x000fe40000000f00 */
[----:B------:R-:W-:-:S07]  /*2d10*/  MOV R0, 0x2d30 ;  /* 0x00002d3000007802 */ /* 0x000fce0000000f00 */
[----:B------:R-:W-:Y:S05]  /*2d20*/  CALL.REL.NOINC `($__internal_1_$__cuda_sm3x_div_rn_noftz_f32_slowpath) ;  /* 0x0000002c00687944 */ /* 0x000fea0003c00000 */
[----:B------:R-:W-:-:S07]  /*2d30*/  MOV R23, R31 ;  /* 0x0000001f00177202 */ /* 0x000fce0000000f00 */
.L_x_40:
[----:B------:R-:W-:Y:S05]  /*2d40*/  BSYNC.RECONVERGENT B3 ;  /* 0x0000000000037941 */ /* 0x000fea0003800200 */
.L_x_39:
[----:B------:R0:W-:Y:S01]  /*2d50*/  STG.E desc[UR6][R24.64+0x4], R23 ;  /* 0x0000041718007986 */ /* 0x0001e2000c101906 */
[----:B------:R-:W1:Y:S03]  /*2d60*/  LDCU UR4, c[0x0][0x388] ;  /* 0x00007100ff0477ac */ /* 0x000e660008000800 */
[----:B------:R-:W2:Y:S02]  /*2d70*/  LDG.E R40, desc[UR6][R40.64+0x4] ;  /* 0x0000040628287981 */ /* 0x000ea4000c1e1900 */
[----:B--2---:R-:W-:-:S13]  /*2d80*/  ISETP.NE.AND P0, PT, R40, 0x1, PT ;  /* 0x000000012800780c */ /* 0x004fda0003f05270 */
[----:B------:R-:W2:Y:S01]  /*2d90*/  @!P0 LDC.64 R12, c[0x0][0x3b0] ;  /* 0x0000ec00ff0c8b82 */ /* 0x000ea20000000a00 */
[----:B------:R-:W-:-:S05]  /*2da0*/  @!P0 IADD3 R15, PT, PT, R3, R30, RZ ;  /* 0x0000001e030f8210 */ /* 0x000fca0007ffe0ff */
[----:B--2---:R-:W-:-:S06]  /*2db0*/  @!P0 IMAD.WIDE R12, R15, 0x4, R12 ;  /* 0x000000040f0c8825 */ /* 0x004fcc00078e020c */
[----:B------:R-:W2:Y:S01]  /*2dc0*/  @!P0 LDG.E R12, desc[UR6][R12.64+0x4] ;  /* 0x000004060c0c8981 */ /* 0x000ea2000c1e1900 */
[----:B-1----:R-:W-:Y:S01]  /*2dd0*/  ULOP3.LUT UR4, UR4, 0x7ffffffe, URZ, 0xc0, !UPT ;  /* 0x7ffffffe04047892 */ /* 0x002fe2000f8ec0ff */
[----:B------:R-:W-:Y:S01]  /*2de0*/  IADD3 R30, PT, PT, R30, 0x2, RZ ;  /* 0x000000021e1e7810 */ /* 0x000fe20007ffe0ff */
[----:B------:R-:W-:-:S04]  /*2df0*/  @!P0 FADD R28, R28, R23 ;  /* 0x000000171c1c8221 */ /* 0x000fc80000000000 */
[----:B------:R-:W-:Y:S01]  /*2e00*/  ISETP.NE.AND P1, PT, R30, UR4, PT ;  /* 0x000000041e007c0c */ /* 0x000fe2000bf25270 */
[----:B--2---:R-:W-:-:S12]  /*2e10*/  @!P0 FADD R27, R27, R12 ;  /* 0x0000000c1b1b8221 */ /* 0x004fd80000000000 */
[----:B0-----:R-:W-:Y:S05]  /*2e20*/  @P1 BRA `(.L_x_41) ;  /* 0xfffffff800541947 */ /* 0x001fea000383ffff */
[----:B------:R-:W-:-:S07]  /*2e30*/  MOV R12, UR4 ;  /* 0x00000004000c7c02 */ /* 0x000fce0008000f00 */
.L_x_36:
[----:B------:R-:W-:-:S13]  /*2e40*/  ISETP.NE.AND P0, PT, R7, RZ, PT ;  /* 0x000000ff0700720c */ /* 0x000fda0003f05270 */
[----:B------:R-:W-:Y:S05]  /*2e50*/  @!P0 BRA `(.L_x_42) ;  /* 0x0000000000f88947 */ /* 0x000fea0003800000 */
[----:B------:R-:W0:Y:S01]  /*2e60*/  LDC.64 R30, c[0x0][0x3b8] ;  /* 0x0000ee00ff1e7b82 */ /* 0x000e220000000a00 */
[----:B------:R-:W-:-:S07]  /*2e70*/  IADD3 R12, PT, PT, R3, R12, RZ ;  /* 0x0000000c030c7210 */ /* 0x000fce0007ffe0ff */
[----:B------:R-:W1:Y:S08]  /*2e80*/  LDC.64 R24, c[0x0][0x3c8] ;  /* 0x0000f200ff187b82 */ /* 0x000e700000000a00 */
[----:B------:R-:W3:Y:S08]  /*2e90*/  LDC.64 R22, c[0x0][0x3d8] ;  /* 0x0000f600ff167b82 */ /* 0x000ef00000000a00 */
[----:B------:R-:W4:Y:S01]  /*2ea0*/  LDC.64 R16, c[0x0][0x3f0] ;  /* 0x0000fc00ff107b82 */ /* 0x000f220000000a00 */
[----:B0-----:R-:W-:-:S06]  /*2eb0*/  IMAD.WIDE R30, R12, 0x4, R30 ;  /* 0x000000040c1e7825 */ /* 0x001fcc00078e021e */
[----:B------:R-:W5:Y:S01]  /*2ec0*/  LDG.E R31, desc[UR6][R30.64] ;  /* 0x000000061e1f7981 */ /* 0x000f62000c1e1900 */
[----:B------:R-:W0:Y:S01]  /*2ed0*/  LDC.64 R14, c[0x0][0x448] ;  /* 0x00011200ff0e7b82 */ /* 0x000e220000000a00 */
[----:B-1----:R-:W-:-:S06]  /*2ee0*/  IMAD.WIDE R24, R12, 0x4, R24 ;  /* 0x000000040c187825 */ /* 0x002fcc00078e0218 */
[----:B------:R-:W2:Y:S01]  /*2ef0*/  LDG.E R24, desc[UR6][R24.64] ;  /* 0x0000000618187981 */ /* 0x000ea2000c1e1900 */
[----:B------:R-:W1:Y:S08]  /*2f00*/  LDC.64 R18, c[0x0][0x3e8] ;  /* 0x0000fa00ff127b82 */ /* 0x000e700000000a00 */
[----:B------:R-:W1:Y:S01]  /*2f10*/  LDC.64 R20, c[0x0][0x3f8] ;  /* 0x0000fe00ff147b82 */ /* 0x000e620000000a00 */
[----:B---3--:R-:W-:-:S04]  /*2f20*/  IMAD.WIDE R22, R12, 0x4, R22 ;  /* 0x000000040c167825 */ /* 0x008fc800078e0216 */
[C---:B----4-:R-:W-:Y:S02]  /*2f30*/  IMAD.WIDE R16, R12.reuse, 0x4, R16 ;  /* 0x000000040c107825 */ /* 0x050fe400078e0210 */
[----:B------:R-:W3:Y:S02]  /*2f40*/  LDG.E R23, desc[UR6][R22.64] ;  /* 0x0000000616177981 */ /* 0x000ee4000c1e1900 */
[C---:B0-----:R-:W-:Y:S02]  /*2f50*/  IMAD.WIDE R14, R12.reuse, 0x4, R14 ;  /* 0x000000040c0e7825 */ /* 0x041fe400078e020e */
[----:B------:R-:W4:Y:S04]  /*2f60*/  LDG.E R16, desc[UR6][R16.64] ;  /* 0x0000000610107981 */ /* 0x000f28000c1e1900 */
[----:B------:R-:W4:Y:S01]  /*2f70*/  LDG.E R15, desc[UR6][R14.64] ;  /* 0x000000060e0f7981 */ /* 0x000f22000c1e1900 */
[----:B-1----:R-:W-:-:S06]  /*2f80*/  IMAD.WIDE R18, R12, 0x4, R18 ;  /* 0x000000040c127825 */ /* 0x002fcc00078e0212 */
[----:B------:R-:W4:Y:S01]  /*2f90*/  LDG.E R18, desc[UR6][R18.64] ;  /* 0x0000000612127981 */ /* 0x000f22000c1e1900 */
[----:B------:R-:W-:-:S06]  /*2fa0*/  IMAD.WIDE R20, R12, 0x4, R20 ;  /* 0x000000040c147825 */ /* 0x000fcc00078e0214 */
[----:B------:R-:W4:Y:S01]  /*2fb0*/  LDG.E R20, desc[UR6][R20.64] ;  /* 0x0000000614147981 */ /* 0x000f22000c1e1900 */
[----:B------:R-:W-:Y:S01]  /*2fc0*/  BSSY.RECONVERGENT B3, `(.L_x_43) ;  /* 0x0000018000037945 */ /* 0x000fe20003800200 */
[----:B-----5:R-:W-:Y:S01]  /*2fd0*/  FADD R31, -R31, R26 ;  /* 0x0000001a1f1f7221 */ /* 0x020fe20000000100 */
[----:B--2---:R-:W-:Y:S01]  /*2fe0*/  FADD R0, -R24, R11 ;  /* 0x0000000b18007221 */ /* 0x004fe20000000100 */
[----:B---3--:R-:W-:Y:S02]  /*2ff0*/  FADD R13, -R23, R10 ;  /* 0x0000000a170d7221 */ /* 0x008fe40000000100 */
[----:B----4-:R-:W-:Y:S01]  /*3000*/  FMUL R25, R31, R16 ;  /* 0x000000101f197220 */ /* 0x010fe20000400000 */
[----:B------:R-:W0:Y:S01]  /*3010*/  MUFU.RCP R30, R15 ;  /* 0x0000000f001e7308 */ /* 0x000e220000001000 */
[-C--:B------:R-:W-:Y:S02]  /*3020*/  FMUL R14, R13, R18.reuse ;  /* 0x000000120d0e7220 */ /* 0x080fe40000400000 */
[----:B------:R-:W-:-:S04]  /*3030*/  FFMA R25, R0, R18, -R25 ;  /* 0x0000001200197223 */ /* 0x000fc80000000819 */
[----:B------:R-:W-:Y:S01]  /*3040*/  FMUL R25, R25, R25 ;  /* 0x0000001919197220 */ /* 0x000fe20000400000 */
[-C--:B------:R-:W-:Y:S01]  /*3050*/  FMUL R0, R0, R20.reuse ;  /* 0x0000001400007220 */ /* 0x080fe20000400000 */
[----:B------:R-:W-:-:S03]  /*3060*/  FFMA R14, R31, R20, -R14 ;  /* 0x000000141f0e7223 */ /* 0x000fc6000000080e */
[----:B------:R-:W-:Y:S01]  /*3070*/  FFMA R0, R13, R16, -R0 ;  /* 0x000000100d007223 */ /* 0x000fe20000000800 */
[----:B------:R-:W-:-:S04]  /*3080*/  FFMA R25, R14, R14, R25 ;  /* 0x0000000e0e197223 */ /* 0x000fc80000000019 */
        /* <DEDUP_REMOVED lines=8> */
[----:B------:R-:W-:Y:S02]  /*3110*/  MOV R31, R15 ;  /* 0x0000000f001f7202 */ /* 0x000fe40000000f00 */
[----:B------:R-:W-:-:S07]  /*3120*/  MOV R0, 0x3140 ;  /* 0x0000314000007802 */ /* 0x000fce0000000f00 */
[----:B------:R-:W-:Y:S05]  /*3130*/  CALL.REL.NOINC `($__internal_1_$__cuda_sm3x_div_rn_noftz_f32_slowpath) ;  /* 0x0000002800647944 */ /* 0x000fea0003c00000 */
.L_x_44:
[----:B------:R-:W-:Y:S05]  /*3140*/  BSYNC.RECONVERGENT B3 ;  /* 0x0000000000037941 */ /* 0x000fea0003800200 */
.L_x_43:
[----:B------:R-:W0:Y:S08]  /*3150*/  LDC.64 R14, c[0x0][0x450] ;  /* 0x00011400ff0e7b82 */ /* 0x000e300000000a00 */
[----:B------:R-:W1:Y:S01]  /*3160*/  LDC.64 R16, c[0x0][0x3a8] ;  /* 0x0000ea00ff107b82 */ /* 0x000e620000000a00 */
[----:B0-----:R-:W-:-:S05]  /*3170*/  IMAD.WIDE R14, R12, 0x4, R14 ;  /* 0x000000040c0e7825 */ /* 0x001fca00078e020e */
[----:B------:R0:W-:Y:S01]  /*3180*/  STG.E desc[UR6][R14.64], R31 ;  /* 0x0000001f0e007986 */ /* 0x0001e2000c101906 */
[----:B-1----:R-:W-:-:S06]  /*3190*/  IMAD.WIDE R16, R12, 0x4, R16 ;  /* 0x000000040c107825 */ /* 0x002fcc00078e0210 */
[----:B------:R-:W2:Y:S01]  /*31a0*/  LDG.E R16, desc[UR6][R16.64] ;  /* 0x0000000610107981 */ /* 0x000ea2000c1e1900 */
[----:B------:R-:W-:Y:S01]  /*31b0*/  BSSY.RECONVERGENT B0, `(.L_x_42) ;  /* 0x0000008000007945 */ /* 0x000fe20003800200 */
[----:B--2---:R-:W-:-:S13]  /*31c0*/  ISETP.NE.AND P0, PT, R16, 0x1, PT ;  /* 0x000000011000780c */ /* 0x004fda0003f05270 */
[----:B0-----:R-:W-:Y:S05]  /*31d0*/  @P0 BRA `(.L_x_45) ;  /* 0x0000000000140947 */ /* 0x001fea0003800000 */
[----:B------:R-:W0:Y:S02]  /*31e0*/  LDC.64 R14, c[0x0][0x3b0] ;  /* 0x0000ec00ff0e7b82 */ /* 0x000e240000000a00 */
[----:B0-----:R-:W-:-:S06]  /*31f0*/  IMAD.WIDE R12, R12, 0x4, R14 ;  /* 0x000000040c0c7825 */ /* 0x001fcc00078e020e */
[----:B------:R-:W2:Y:S01]  /*3200*/  LDG.E R12, desc[UR6][R12.64] ;  /* 0x000000060c0c7981 */ /* 0x000ea2000c1e1900 */
[----:B------:R-:W-:Y:S01]  /*3210*/  FADD R28, R31, R28 ;  /* 0x0000001c1f1c7221 */ /* 0x000fe20000000000 */
[----:B--2---:R-:W-:-:S07]  /*3220*/  FADD R27, R12, R27 ;  /* 0x0000001b0c1b7221 */ /* 0x004fce0000000000 */
.L_x_45:
[----:B------:R-:W-:Y:S05]  /*3230*/  BSYNC.RECONVERGENT B0 ;  /* 0x0000000000007941 */ /* 0x000fea0003800200 */
.L_x_42:
[----:B------:R-:W-:Y:S01]  /*3240*/  I2FP.F32.S32 R12, R9 ;  /* 0x00000009000c7245 */ /* 0x000fe20000201400 */
[----:B------:R-:W-:Y:S03]  /*3250*/  BSSY.RECONVERGENT B3, `(.L_x_46) ;  /* 0x000000e000037945 */ /* 0x000fe60003800200 */
[----:B------:R-:W0:Y:S08]  /*3260*/  MUFU.RCP R13, R12 ;  /* 0x0000000c000d7308 */ /* 0x000e300000001000 */
        /* <DEDUP_REMOVED lines=8> */
[----:B------:R-:W-:Y:S02]  /*32f0*/  MOV R31, R12 ;  /* 0x0000000c001f7202 */ /* 0x000fe40000000f00 */
[----:B------:R-:W-:-:S07]  /*3300*/  MOV R0, 0x3320 ;  /* 0x0000332000007802 */ /* 0x000fce0000000f00 */
[----:B--2---:R-:W-:Y:S05]  /*3310*/  CALL.REL.NOINC `($__internal_1_$__cuda_sm3x_div_rn_noftz_f32_slowpath) ;  /* 0x0000002400ec7944 */ /* 0x004fea0003c00000 */
[----:B------:R-:W-:-:S07]  /*3320*/  MOV R0, R31 ;  /* 0x0000001f00007202 */ /* 0x000fce0000000f00 */
.L_x_47:
[----:B------:R-:W-:Y:S05]  /*3330*/  BSYNC.RECONVERGENT B3 ;  /* 0x0000000000037941 */ /* 0x000fea0003800200 */
.L_x_46:
[----:B------:R-:W-:Y:S01]  /*3340*/  IADD3 R13, PT, PT, R0, -0xd000000, RZ ;  /* 0xf3000000000d7810 */ /* 0x000fe20007ffe0ff */
[----:B------:R0:W1:Y:S01]  /*3350*/  MUFU.RSQ R15, R0 ;  /* 0x00000000000f7308 */ /* 0x0000620000001400 */
[----:B------:R-:W-:Y:S02]  /*3360*/  BSSY.RECONVERGENT B0, `(.L_x_48) ;  /* 0x000000b000007945 */ /* 0x000fe40003800200 */
[----:B------:R-:W-:-:S13]  /*3370*/  ISETP.GT.U32.AND P0, PT, R13, 0x727fffff, PT ;  /* 0x727fffff0d00780c */ /* 0x000fda0003f04070 */
[----:B0-----:R-:W-:Y:S05]  /*3380*/  @!P0 BRA `(.L_x_49) ;  /* 0x0000000000108947 */ /* 0x001fea0003800000 */
[----:B------:R-:W-:-:S07]  /*3390*/  MOV R14, 0x33b0 ;  /* 0x000033b0000e7802 */ /* 0x000fce0000000f00 */
[----:B-12---:R-:W-:Y:S05]  /*33a0*/  CALL.REL.NOINC `($__internal_0_$__cuda_sm20_sqrt_rn_f32_slowpath) ;  /* 0x0000002400747944 */ /* 0x006fea0003c00000 */
[----:B------:R-:W-:Y:S01]  /*33b0*/  MOV R13, R21 ;  /* 0x00000015000d7202 */ /* 0x000fe20000000f00 */
[----:B------:R-:W-:Y:S06]  /*33c0*/  BRA `(.L_x_50) ;  /* 0x0000000000107947 */ /* 0x000fec0003800000 */
.L_x_49:
[C---:B-1----:R-:W-:Y:S01]  /*33d0*/  FMUL.FTZ R13, R15.reuse, R0 ;  /* 0x000000000f0d7220 */ /* 0x042fe20000410000 */
[----:B------:R-:W-:-:S03]  /*33e0*/  FMUL.FTZ R14, R15, 0.5 ;  /* 0x3f0000000f0e7820 */ /* 0x000fc60000410000 */
[----:B------:R-:W-:-:S04]  /*33f0*/  FFMA R0, -R13, R13, R0 ;  /* 0x0000000d0d007223 */ /* 0x000fc80000000100 */
[----:B------:R-:W-:-:S07]  /*3400*/  FFMA R13, R0, R14, R13 ;  /* 0x0000000e000d7223 */ /* 0x000fce000000000d */
.L_x_50:
[----:B------:R-:W-:Y:S05]  /*3410*/  BSYNC.RECONVERGENT B0 ;  /* 0x0000000000007941 */ /* 0x000fea0003800200 */
.L_x_48:
[----:B--2---:R-:W-:-:S13]  /*3420*/  ISETP.NE.AND P0, PT, R9, R4, PT ;  /* 0x000000040900720c */ /* 0x004fda0003f05270 */
[----:B------:R-:W-:Y:S05]  /*3430*/  @!P0 BRA `(.L_x_51) ;  /* 0x0000002000f08947 */ /* 0x000fea0003800000 */
[----:B------:R-:W0:Y:S01]  /*3440*/  LDC R10, c[0x0][0x388] ;  /* 0x0000e200ff0a7b82 */ /* 0x000e220000000800 */
[----:B------:R-:W-:Y:S01]  /*3450*/  HFMA2 R31, -RZ, RZ, 1.0341796875, -112.625 ;  /* 0x3c23d70aff1f7431 */ /* 0x000fe200000001ff */
[----:B------:R-:W-:Y:S01]  /*3460*/  MOV R0, 0x42c80000 ;  /* 0x42c8000000007802 */ /* 0x000fe20000000f00 */
[----:B------:R-:W-:Y:S01]  /*3470*/  FMUL R32, R13, 150 ;  /* 0x431600000d207820 */ /* 0x000fe20000400000 */
[----:B------:R-:W-:Y:S03]  /*3480*/  BSSY.RECONVERGENT B3, `(.L_x_52) ;  /* 0x000000c000037945 */ /* 0x000fe60003800200 */
[----:B------:R-:W1:Y:S01]  /*3490*/  FCHK P0, R32, 100 ;  /* 0x42c8000020007902 */ /* 0x000e620000000000 */
[----:B------:R-:W-:-:S04]  /*34a0*/  FFMA R0, R31, -R0, 1 ;  /* 0x3f8000001f007423 */ /* 0x000fc80000000800 */
[----:B------:R-:W-:-:S04]  /*34b0*/  FFMA R31, R0, R31, 0.0099999997764825820923 ;  /* 0x3c23d70a001f7423 */ /* 0x000fc8000000001f */
[----:B------:R-:W-:Y:S01]  /*34c0*/  FFMA R0, R32, R31, RZ ;  /* 0x0000001f20007223 */ /* 0x000fe200000000ff */
[----:B0-----:R-:W-:-:S03]  /*34d0*/  ISETP.GE.U32.AND P2, PT, R10, 0x8, PT ;  /* 0x000000080a00780c */ /* 0x001fc60003f46070 */
[----:B------:R-:W-:-:S04]  /*34e0*/  FFMA R10, R0, -100, R32 ;  /* 0xc2c80000000a7823 */ /* 0x000fc80000000020 */
[----:B------:R-:W-:Y:S01]  /*34f0*/  FFMA R31, R31, R10, R0 ;  /* 0x0000000a1f1f7223 */ /* 0x000fe20000000000 */
[----:B-1----:R-:W-:Y:S06]  /*3500*/  @!P0 BRA `(.L_x_53) ;  /* 0x00000000000c8947 */ /* 0x002fec0003800000 */
[----:B------:R-:W-:Y:S02]  /*3510*/  MOV R31, 0x42c80000 ;  /* 0x42c80000001f7802 */ /* 0x000fe40000000f00 */
[----:B------:R-:W-:-:S07]  /*3520*/  MOV R0, 0x3540 ;  /* 0x0000354000007802 */ /* 0x000fce0000000f00 */
[----:B------:R-:W-:Y:S05]  /*3530*/  CALL.REL.NOINC `($__internal_1_$__cuda_sm3x_div_rn_noftz_f32_slowpath) ;  /* 0x0000002400647944 */ /* 0x000fea0003c00000 */
.L_x_53:
[----:B------:R-:W-:Y:S05]  /*3540*/  BSYNC.RECONVERGENT B3 ;  /* 0x0000000000037941 */ /* 0x000fea0003800200 */
.L_x_52:
[----:B------:R-:W-:Y:S01]  /*3550*/  HFMA2 R16, -RZ, RZ, 0, 0 ;  /* 0x00000000ff107431 */ /* 0x000fe200000001ff */
[----:B------:R-:W-:Y:S01]  /*3560*/  MOV R23, RZ ;  /* 0x000000ff00177202 */ /* 0x000fe20000000f00 */
[----:B------:R-:W-:Y:S06]  /*3570*/  @!P2 BRA `(.L_x_54) ;  /* 0x0000000800b4a947 */ /* 0x000fec0003800000 */
[----:B------:R-:W0:Y:S01]  /*3580*/  LDC.64 R10, c[0x0][0x3a8] ;  /* 0x0000ea00ff0a7b82 */ /* 0x000e220000000a00 */
[----:B------:R-:W-:Y:S02]  /*3590*/  MOV R26, RZ ;  /* 0x000000ff001a7202 */ /* 0x000fe40000000f00 */
[----:B------:R-:W-:-:S05]  /*35a0*/  MOV R23, RZ ;  /* 0x000000ff00177202 */ /* 0x000fca0000000f00 */
[----:B------:R-:W1:Y:S02]  /*35b0*/  LDC.64 R12, c[0x0][0x450] ;  /* 0x00011400ff0c7b82 */ /* 0x000e640000000a00 */
.L_x_79:
[----:B------:R-:W-:-:S05]  /*35c0*/  IADD3 R19, PT, PT, R3, R26, RZ ;  /* 0x0000001a03137210 */ /* 0x000fca0007ffe0ff */
[----:B-1----:R-:W-:-:S05]  /*35d0*/  IMAD.WIDE R16, R19, 0x4, R12 ;  /* 0x0000000413107825 */ /* 0x002fca00078e020c */
[----:B------:R-:W2:Y:S01]  /*35e0*/  LDG.E R18, desc[UR6][R16.64] ;  /* 0x0000000610127981 */ /* 0x000ea2000c1e1900 */
[----:B------:R-:W-:Y:S01]  /*35f0*/  BSSY.RECONVERGENT B0, `(.L_x_55) ;  /* 0x000000d000007945 */ /* 0x000fe20003800200 */
[----:B--2---:R-:W-:Y:S01]  /*3600*/  IADD3 R0, PT, PT, R18, -0xd000000, RZ ;  /* 0xf300000012007810 */ /* 0x004fe20007ffe0ff */
[----:B------:R1:W2:Y:S03]  /*3610*/  MUFU.RSQ R15, R18 ;  /* 0x00000012000f7308 */ /* 0x0002a60000001400 */
[----:B------:R-:W-:-:S13]  /*3620*/  ISETP.GT.U32.AND P0, PT, R0, 0x727fffff, PT ;  /* 0x727fffff0000780c */ /* 0x000fda0003f04070 */
[----:B-1----:R-:W-:Y:S05]  /*3630*/  @!P0 BRA `(.L_x_56) ;  /* 0x0000000000108947 */ /* 0x002fea0003800000 */
[----:B------:R-:W-:Y:S02]  /*3640*/  MOV R0, R18 ;  /* 0x0000001200007202 */ /* 0x000fe40000000f00 */
[----:B------:R-:W-:-:S07]  /*3650*/  MOV R14, 0x3670 ;  /* 0x00003670000e7802 */ /* 0x000fce0000000f00 */
[----:B0-2---:R-:W-:Y:S05]  /*3660*/  CALL.REL.NOINC `($__internal_0_$__cuda_sm20_sqrt_rn_f32_slowpath) ;  /* 0x0000002000c47944 */ /* 0x005fea0003c00000 */
[----:B------:R-:W-:Y:S05]  /*3670*/  BRA `(.L_x_57) ;  /* 0x0000000000107947 */ /* 0x000fea0003800000 */
.L_x_56:
[----:B--2---:R-:W-:Y:S01]  /*3680*/  FMUL.FTZ R21, R18, R15 ;  /* 0x0000000f12157220 */ /* 0x004fe20000410000 */
[----:B------:R-:W-:-:S03]  /*3690*/  FMUL.FTZ R14, R15, 0.5 ;  /* 0x3f0000000f0e7820 */ /* 0x000fc60000410000 */
[----:B------:R-:W-:-:S04]  /*36a0*/  FFMA R0, -R21, R21, R18 ;  /* 0x0000001515007223 */ /* 0x000fc80000000112 */
[----:B------:R-:W-:-:S07]  /*36b0*/  FFMA R21, R0, R14, R21 ;  /* 0x0000000e00157223 */ /* 0x000fce0000000015 */
.L_x_57:
[----:B------:R-:W-:Y:S05]  /*36c0*/  BSYNC.RECONVERGENT B0 ;  /* 0x0000000000007941 */ /* 0x000fea0003800200 */
.L_x_55:
[----:B------:R-:W-:Y:S01]  /*36d0*/  FSETP.GT.AND P0, PT, R21, R31, PT ;  /* 0x0000001f1500720b */ /* 0x000fe20003f04000 */
[----:B0-----:R-:W-:-:S12]  /*36e0*/  IMAD.WIDE R18, R19, 0x4, R10 ;  /* 0x0000000413127825 */ /* 0x001fd800078e020a */
[----:B------:R-:W-:Y:S01]  /*36f0*/  @!P0 MOV R21, 0x1 ;  /* 0x0000000100158802 */ /* 0x000fe20000000f00 */
[----:B------:R0:W-:Y:S04]  /*3700*/  @P0 STG.E desc[UR6][R18.64], RZ ;  /* 0x000000ff12000986 */ /* 0x0001e8000c101906 */
[----:B------:R0:W-:Y:S04]  /*3710*/  @!P0 STG.E desc[UR6][R18.64], R21 ;  /* 0x0000001512008986 */ /* 0x0001e8000c101906 */
[----:B------:R-:W2:Y:S01]  /*3720*/  LDG.E R20, desc[UR6][R16.64+0x4] ;  /* 0x0000040610147981 */ /* 0x000ea2000c1e1900 */
[----:B------:R-:W-:Y:S01]  /*3730*/  BSSY.RECONVERGENT B0, `(.L_x_58) ;  /* 0x000000e000007945 */ /* 0x000fe20003800200 */
[----:B------:R-:W-:-:S02]  /*3740*/  @!P0 IADD3 R23, PT, PT, R23, 0x1, RZ ;  /* 0x0000000117178810 */ /* 0x000fc40007ffe0ff */
[----:B--2---:R-:W-:Y:S01]  /*3750*/  IADD3 R0, PT, PT, R20, -0xd000000, RZ ;  /* 0xf300000014007810 */ /* 0x004fe20007ffe0ff */
[----:B------:R0:W1:Y:S03]  /*3760*/  MUFU.RSQ R15, R20 ;  /* 0x00000014000f7308 */ /* 0x0000660000001400 */
[----:B------:R-:W-:-:S13]  /*3770*/  ISETP.GT.U32.AND P1, PT, R0, 0x727fffff, PT ;  /* 0x727fffff0000780c */ /* 0x000fda0003f24070 */
[----:B0-----:R-:W-:Y:S05]  /*3780*/  @!P1 BRA `(.L_x_59) ;  /* 0x0000000000109947 */ /* 0x001fea0003800000 */
[----:B------:R-:W-:Y:S02]  /*3790*/  MOV R0, R20 ;  /* 0x0000001400007202 */ /* 0x000fe40000000f00 */
[----:B------:R-:W-:-:S07]  /*37a0*/  MOV R14, 0x37c0 ;  /* 0x000037c0000e7802 */ /* 0x000fce0000000f00 */
[----:B-1----:R-:W-:Y:S05]  /*37b0*/  CALL.REL.NOINC `($__internal_0_$__cuda_sm20_sqrt_rn_f32_slowpath) ;  /* 0x0000002000707944 */ /* 0x002fea0003c00000 */
[----:B------:R-:W-:Y:S05]  /*37c0*/  BRA `(.L_x_60) ;  /* 0x0000000000107947 */ /* 0x000fea0003800000 */
.L_x_59:
[----:B-1----:R-:W-:Y:S01]  /*37d0*/  FMUL.FTZ R21, R20, R15 ;  /* 0x0000000f14157220 */ /* 0x002fe20000410000 */
[----:B------:R-:W-:-:S03]  /*37e0*/  FMUL.FTZ R14, R15, 0.5 ;  /* 0x3f0000000f0e7820 */ /* 0x000fc60000410000 */
[----:B------:R-:W-:-:S04]  /*37f0*/  FFMA R0, -R21, R21, R20 ;  /* 0x0000001515007223 */ /* 0x000fc80000000114 */
[----:B------:R-:W-:-:S07]  /*3800*/  FFMA R21, R0, R14, R21 ;  /* 0x0000000e00157223 */ /* 0x000fce0000000015 */
.L_x_60:
[----:B------:R-:W-:Y:S05]  /*3810*/  BSYNC.RECONVERGENT B0 ;  /* 0x0000000000007941 */ /* 0x000fea0003800200 */
.L_x_58:
[----:B------:R-:W-:-:S13]  /*3820*/  FSETP.GT.AND P0, PT, R21, R31, PT ;  /* 0x0000001f1500720b */ /* 0x000fda0003f04000 */
[----:B------:R-:W-:-:S05]  /*3830*/  @!P0 MOV R21, 0x1 ;  /* 0x0000000100158802 */ /* 0x000fca0000000f00 */
[----:B------:R0:W-:Y:S04]  /*3840*/  @!P0 STG.E desc[UR6][R18.64+0x4], R21 ;  /* 0x0000041512008986 */ /* 0x0001e8000c101906 */
[----:B------:R0:W-:Y:S04]  /*3850*/  @P0 STG.E desc[UR6][R18.64+0x4], RZ ;  /* 0x000004ff12000986 */ /* 0x0001e8000c101906 */
        /* <DEDUP_REMOVED lines=11> */
.L_x_62:
[----:B-1----:R-:W-:Y:S01]  /*3910*/  FMUL.FTZ R21, R20, R15 ;  /* 0x0000000f14157220 */ /* 0x002fe20000410000 */
[----:B------:R-:W-:-:S03]  /*3920*/  FMUL.FTZ R14, R15, 0.5 ;  /* 0x3f0000000f0e7820 */ /* 0x000fc60000410000 */
[----:B------:R-:W-:-:S04]  /*3930*/  FFMA R0, -R21, R21, R20 ;  /* 0x0000001515007223 */ /* 0x000fc80000000114 */
[----:B------:R-:W-:-:S07]  /*3940*/  FFMA R21, R0, R14, R21 ;  /* 0x0000000e00157223 */ /* 0x000fce0000000015 */
.L_x_63:
[----:B------:R-:W-:Y:S05]  /*3950*/  BSYNC.RECONVERGENT B0 ;  /* 0x0000000000007941 */ /* 0x000fea0003800200 */
.L_x_61:
        /* <DEDUP_REMOVED lines=15> */
.L_x_65:
[----:B-1----:R-:W-:Y:S01]  /*3a50*/  FMUL.FTZ R21, R20, R15 ;  /* 0x0000000f14157220 */ /* 0x002fe20000410000 */
[----:B------:R-:W-:-:S03]  /*3a60*/  FMUL.FTZ R14, R15, 0.5 ;  /* 0x3f0000000f0e7820 */ /* 0x000fc60000410000 */
[----:B------:R-:W-:-:S04]  /*3a70*/  FFMA R0, -R21, R21, R20 ;  /* 0x0000001515007223 */ /* 0x000fc80000000114 */
[----:B------:R-:W-:-:S07]  /*3a80*/  FFMA R21, R0, R14, R21 ;  /* 0x0000000e00157223 */ /* 0x000fce0000000015 */
.L_x_66:
[----:B------:R-:W-:Y:S05]  /*3a90*/  BSYNC.RECONVERGENT B0 ;  /* 0x0000000000007941 */ /* 0x000fea0003800200 */
.L_x_64:
        /* <DEDUP_REMOVED lines=15> */
.L_x_68:
[----:B-1----:R-:W-:Y:S01]  /*3b90*/  FMUL.FTZ R21, R20, R15 ;  /* 0x0000000f14157220 */ /* 0x002fe20000410000 */
[----:B------:R-:W-:-:S03]  /*3ba0*/  FMUL.FTZ R14, R15, 0.5 ;  /* 0x3f0000000f0e7820 */ /* 0x000fc60000410000 */
[----:B------:R-:W-:-:S04]  /*3bb0*/  FFMA R0, -R21, R21, R20 ;  /* 0x0000001515007223 */ /* 0x000fc80000000114 */
[----:B------:R-:W-:-:S07]  /*3bc0*/  FFMA R21, R0, R14, R21 ;  /* 0x0000000e00157223 */ /* 0x000fce0000000015 */
.L_x_69:
[----:B------:R-:W-:Y:S05]  /*3bd0*/  BSYNC.RECONVERGENT B0 ;  /* 0x0000000000007941 */ /* 0x000fea0003800200 */
.L_x_67:
        /* <DEDUP_REMOVED lines=15> */
.L_x_71:
[----:B-1----:R-:W-:Y:S01]  /*3cd0*/  FMUL.FTZ R21, R20, R15 ;  /* 0x0000000f14157220 */ /* 0x002fe20000410000 */
[----:B------:R-:W-:-:S03]  /*3ce0*/  FMUL.FTZ R14, R15, 0.5 ;  /* 0x3f0000000f0e7820 */ /* 0x000fc60000410000 */
[----:B------:R-:W-:-:S04]  /*3cf0*/  FFMA R0, -R21, R21, R20 ;  /* 0x0000001515007223 */ /* 0x000fc80000000114 */
[----:B------:R-:W-:-:S07]  /*3d00*/  FFMA R21, R0, R14, R21 ;  /* 0x0000000e00157223 */ /* 0x000fce0000000015 */
.L_x_72:
[----:B------:R-:W-:Y:S05]  /*3d10*/  BSYNC.RECONVERGENT B0 ;  /* 0x0000000000007941 */ /* 0x000fea0003800200 */
.L_x_70:
        /* <DEDUP_REMOVED lines=15> */
.L_x_74:
[----:B-1----:R-:W-:Y:S01]  /*3e10*/  FMUL.FTZ R21, R20, R15 ;  /* 0x0000000f14157220 */ /* 0x002fe20000410000 */
[----:B------:R-:W-:-:S03]  /*3e20*/  FMUL.FTZ R14, R15, 0.5 ;  /* 0x3f0000000f0e7820 */ /* 0x000fc60000410000 */
[----:B------:R-:W-:-:S04]  /*3e30*/  FFMA R0, -R21, R21, R20 ;  /* 0x0000001515007223 */ /* 0x000fc80000000114 */
[----:B------:R-:W-:-:S07]  /*3e40*/  FFMA R21, R0, R14, R21 ;  /* 0x0000000e00157223 */ /* 0x000fce0000000015 */
.L_x_75:
[----:B------:R-:W-:Y:S05]  /*3e50*/  BSYNC.RECONVERGENT B0 ;  /* 0x0000000000007941 */ /* 0x000fea0003800200 */
.L_x_73:
        /* <DEDUP_REMOVED lines=15> */
.L_x_77:
[----:B-1----:R-:W-:Y:S01]  /*3f50*/  FMUL.FTZ R21, R16, R15 ;  /* 0x0000000f10157220 */ /* 0x002fe20000410000 */
[----:B------:R-:W-:-:S03]  /*3f60*/  FMUL.FTZ R14, R15, 0.5 ;  /* 0x3f0000000f0e7820 */ /* 0x000fc60000410000 */
[----:B------:R-:W-:-:S04]  /*3f70*/  FFMA R0, -R21, R21, R16 ;  /* 0x0000001515007223 */ /* 0x000fc80000000110 */
[----:B------:R-:W-:-:S07]  /*3f80*/  FFMA R21, R0, R14, R21 ;  /* 0x0000000e00157223 */ /* 0x000fce0000000015 */
.L_x_78:
[----:B------:R-:W-:Y:S05]  /*3f90*/  BSYNC.RECONVERGENT B0 ;  /* 0x0000000000007941 */ /* 0x000fea0003800200 */
.L_x_76:
[----:B------:R-:W-:Y:S01]  /*3fa0*/  FSETP.GT.AND P0, PT, R21, R31, PT ;  /* 0x0000001f1500720b */ /* 0x000fe20003f04000 */
[----:B------:R-:W0:Y:S01]  /*3fb0*/  LDCU UR4, c[0x0][0x388] ;  /* 0x00007100ff0477ac */ /* 0x000e220008000800 */
[----:B------:R-:W-:-:S11]  /*3fc0*/  IADD3 R26, PT, PT, R26, 0x8, RZ ;  /* 0x000000081a1a7810 */ /* 0x000fd60007ffe0ff */
[----:B------:R-:W-:Y:S02]  /*3fd0*/  @!P0 MOV R15, 0x1 ;  /* 0x00000001000f8802 */ /* 0x000fe40000000f00 */
[----:B------:R-:W-:-:S03]  /*3fe0*/  @!P0 IADD3 R23, PT, PT, R23, 0x1, RZ ;  /* 0x0000000117178810 */ /* 0x000fc60007ffe0ff */
[----:B------:R2:W-:Y:S01]  /*3ff0*/  @!P0 STG.E desc[UR6][R18.64+0x1c], R15 ;  /* 0x00001c0f12008986 */ /* 0x0005e2000c101906 */
[----:B0-----:R-:W-:-:S03]  /*4000*/  ULOP3.LUT UR4, UR4, 0x7ffffff8, URZ, 0xc0, !UPT ;  /* 0x7ffffff804047892 */ /* 0x001fc6000f8ec0ff */
[----:B------:R2:W-:Y:S03]  /*4010*/  @P0 STG.E desc[UR6][R18.64+0x1c], RZ ;  /* 0x00001cff12000986 */ /* 0x0005e6000c101906 */
[----:B------:R-:W-:-:S13]  /*4020*/  ISETP.NE.AND P1, PT, R26, UR4, PT ;  /* 0x000000041a007c0c */ /* 0x000fda000bf25270 */
[----:B--2---:R-:W-:Y:S05]  /*4030*/  @P1 BRA `(.L_x_79) ;  /* 0xfffffff400601947 */ /* 0x004fea000383ffff */
[----:B------:R-:W-:-:S07]  /*4040*/  MOV R16, UR4 ;  /* 0x0000000400107c02 */ /* 0x000fce0008000f00 */
.L_x_54:
[----:B------:R-:W0:Y:S02]  /*4050*/  LDCU UR4, c[0x0][0x388] ;  /* 0x00007100ff0477ac */ /* 0x000e240008000800 */
[----:B0-----:R-:W-:-:S09]  /*4060*/  ULOP3.LUT UP0, UR4, UR4, 0x7, URZ, 0xc0, !UPT ;  /* 0x0000000704047892 */ /* 0x001fd2000f80c0ff */
[----:B------:R-:W-:Y:S05]  /*4070*/  BRA.U !UP0, `(.L_x_80) ;  /* 0x0000000908987547 */ /* 0x000fea000b800000 */
[----:B------:R-:W-:-:S04]  /*4080*/  UIADD3 UR4, UPT, UPT, UR4, -0x1, URZ ;  /* 0xffffffff04047890 */ /* 0x000fc8000fffe0ff */
[----:B------:R-:W-:-:S09]  /*4090*/  UISETP.GE.U32.AND UP0, UPT, UR4, 0x3, UPT ;  /* 0x000000030400788c */ /* 0x000fd2000bf06070 */
[----:B------:R-:W-:Y:S05]  /*40a0*/  BRA.U !UP0, `(.L_x_81) ;  /* 0x0000000508587547 */ /* 0x000fea000b800000 */
[----:B------:R-:W0:Y:S01]  /*40b0*/  LDC.64 R10, c[0x0][0x450] ;  /* 0x00011400ff0a7b82 */ /* 0x000e220000000a00 */
[----:B------:R-:W-:-:S05]  /*40c0*/  IADD3 R12, PT, PT, R3, R16, RZ ;  /* 0x00000010030c7210 */ /* 0x000fca0007ffe0ff */
[----:B0-----:R-:W-:-:S05]  /*40d0*/  IMAD.WIDE R10, R12, 0x4, R10 ;  /* 0x000000040c0a7825 */ /* 0x001fca00078e020a */
[----:B------:R-:W2:Y:S01]  /*40e0*/  LDG.E R14, desc[UR6][R10.64] ;  /* 0x000000060a0e7981 */ /* 0x000ea2000c1e1900 */
[----:B------:R-:W-:Y:S01]  /*40f0*/  BSSY.RECONVERGENT B0, `(.L_x_82) ;  /* 0x000000d000007945 */ /* 0x000fe20003800200 */
        /* <DEDUP_REMOVED lines=8> */
.L_x_83:
[----:B-1----:R-:W-:Y:S01]  /*4180*/  FMUL.FTZ R21, R14, R13 ;  /* 0x0000000d0e157220 */ /* 0x002fe20000410000 */
[----:B------:R-:W-:-:S03]  /*4190*/  FMUL.FTZ R13, R13, 0.5 ;  /* 0x3f0000000d0d7820 */ /* 0x000fc60000410000 */
[----:B------:R-:W-:-:S04]  /*41a0*/  FFMA R0, -R21, R21, R14 ;  /* 0x0000001515007223 */ /* 0x000fc8000000010e */
[----:B------:R-:W-:-:S07]  /*41b0*/  FFMA R21, R0, R13, R21 ;  /* 0x0000000d00157223 */ /* 0x000fce0000000015 */
.L_x_84:
[----:B------:R-:W-:Y:S05]  /*41c0*/  BSYNC.RECONVERGENT B0 ;  /* 0x0000000000007941 */ /* 0x000fea0003800200 */
.L_x_82:
[----:B------:R-:W0:Y:S01]  /*41d0*/  LDC.64 R14, c[0x0][0x3a8] ;  /* 0x0000ea00ff0e7b82 */ /* 0x000e220000000a00 */
[----:B------:R-:W-:-:S13]  /*41e0*/  FSETP.GT.AND P0, PT, R21, R31, PT ;  /* 0x0000001f1500720b */ /* 0x000fda0003f04000 */
[----:B------:R-:W-:Y:S01]  /*41f0*/  @!P0 MOV R17, 0x1 ;  /* 0x0000000100118802 */ /* 0x000fe20000000f00 */
[----:B0-----:R-:W-:-:S05]  /*4200*/  IMAD.WIDE R12, R12, 0x4, R14 ;  /* 0x000000040c0c7825 */ /* 0x001fca00078e020e */
        /* <DEDUP_REMOVED lines=13> */
.L_x_86:
[----:B-1----:R-:W-:Y:S01]  /*42e0*/  FMUL.FTZ R21, R18, R15 ;  /* 0x0000000f12157220 */ /* 0x002fe20000410000 */
[----:B------:R-:W-:-:S03]  /*42f0*/  FMUL.FTZ R14, R15, 0.5 ;  /* 0x3f0000000f0e7820 */ /* 0x000fc60000410000 */
[----:B------:R-:W-:-:S04]  /*4300*/  FFMA R0, -R21, R21, R18 ;  /* 0x0000001515007223 */ /* 0x000fc80000000112 */
[----:B------:R-:W-:-:S07]  /*4310*/  FFMA R21, R0, R14, R21 ;  /* 0x0000000e00157223 */ /* 0x000fce0000000015 */
.L_x_87:
[----:B------:R-:W-:Y:S05]  /*4320*/  BSYNC.RECONVERGENT B0 ;  /* 0x0000000000007941 */ /* 0x000fea0003800200 */
.L_x_85:
        /* <DEDUP_REMOVED lines=15> */
.L_x_89:
[----:B-1----:R-:W-:Y:S01]  /*4420*/  FMUL.FTZ R21, R18, R15 ;  /* 0x0000000f12157220 */ /* 0x002fe20000410000 */
[----:B------:R-:W-:-:S03]  /*4430*/  FMUL.FTZ R14, R15, 0.5 ;  /* 0x3f0000000f0e7820 */ /* 0x000fc60000410000 */
[----:B------:R-:W-:-:S04]  /*4440*/  FFMA R0, -R21, R21, R18 ;  /* 0x0000001515007223 */ /* 0x000fc80000000112 */
[----:B------:R-:W-:-:S07]  /*4450*/  FFMA R21, R0, R14, R21 ;  /* 0x0000000e00157223 */ /* 0x000fce0000000015 */
.L_x_90:
[----:B------:R-:W-:Y:S05]  /*4460*/  BSYNC.RECONVERGENT B0 ;  /* 0x0000000000007941 */ /* 0x000fea0003800200 */
.L_x_88:
        /* <DEDUP_REMOVED lines=15> */
.L_x_92:
[----:B-1----:R-:W-:Y:S01]  /*4560*/  FMUL.FTZ R21, R14, R15 ;  /* 0x0000000f0e157220 */ /* 0x002fe20000410000 */
[----:B------:R-:W-:-:S03]  /*4570*/  FMUL.FTZ R10, R15, 0.5 ;  /* 0x3f0000000f0a7820 */ /* 0x000fc60000410000 */
[----:B------:R-:W-:-:S04]  /*4580*/  FFMA R0, -R21, R21, R14 ;  /* 0x0000001515007223 */ /* 0x000fc8000000010e */
[----:B------:R-:W-:-:S07]  /*4590*/  FFMA R21, R0, R10, R21 ;  /* 0x0000000a00157223 */ /* 0x000fce0000000015 */
.L_x_93:
[----:B------:R-:W-:Y:S05]  /*45a0*/  BSYNC.RECONVERGENT B0 ;  /* 0x0000000000007941 */ /* 0x000fea0003800200 */
.L_x_91:
[----:B------:R-:W-:Y:S02]  /*45b0*/  FSETP.GT.AND P0, PT, R21, R31, PT ;  /* 0x0000001f1500720b */ /* 0x000fe40003f04000 */
[----:B------:R-:W-:-:S11]  /*45c0*/  IADD3 R16, PT, PT, R16, 0x4, RZ ;  /* 0x0000000410107810 */ /* 0x000fd60007ffe0ff */
[----:B------:R-:W-:Y:S02]  /*45d0*/  @!P0 MOV R11, 0x1 ;  /* 0x00000001000b8802 */ /* 0x000fe40000000f00 */
[----:B------:R-:W-:-:S03]  /*45e0*/  @!P0 IADD3 R23, PT, PT, R23, 0x1, RZ ;  /* 0x0000000117178810 */ /* 0x000fc60007ffe0ff */
[----:B------:R0:W-:Y:S04]  /*45f0*/  @!P0 STG.E desc[UR6][R12.64+0xc], R11 ;  /* 0x00000c0b0c008986 */ /* 0x0001e8000c101906 */
[----:B------:R0:W-:Y:S02]  /*4600*/  @P0 STG.E desc[UR6][R12.64+0xc], RZ ;  /* 0x00000cff0c000986 */ /* 0x0001e4000c101906 */
.L_x_81:
[----:B------:R-:W-:-:S13]  /*4610*/  ISETP.NE.AND P0, PT, R5, RZ, PT ;  /* 0x000000ff0500720c */ /* 0x000fda0003f05270 */
[----:B------:R-:W-:Y:S05]  /*4620*/  @!P0 BRA `(.L_x_80) ;  /* 0x00000004002c8947 */ /* 0x000fea0003800000 */
[----:B------:R-:W-:-:S13]  /*4630*/  ISETP.NE.AND P0, PT, R5, 0x1, PT ;  /* 0x000000010500780c */ /* 0x000fda0003f05270 */
[----:B------:R-:W-:Y:S05]  /*4640*/  @!P0 BRA `(.L_x_94) ;  /* 0x0000000000b88947 */ /* 0x000fea0003800000 */
[----:B0-----:R-:W0:Y:S01]  /*4650*/  LDC.64 R10, c[0x0][0x450] ;  /* 0x00011400ff0a7b82 */ /* 0x001e220000000a00 */
        /* <DEDUP_REMOVED lines=12> */
.L_x_96:
[----:B-1----:R-:W-:Y:S01]  /*4720*/  FMUL.FTZ R21, R14, R13 ;  /* 0x0000000d0e157220 */ /* 0x002fe20000410000 */
[----:B------:R-:W-:-:S03]  /*4730*/  FMUL.FTZ R13, R13, 0.5 ;  /* 0x3f0000000d0d7820 */ /* 0x000fc60000410000 */
[----:B------:R-:W-:-:S04]  /*4740*/  FFMA R0, -R21, R21, R14 ;  /* 0x0000001515007223 */ /* 0x000fc8000000010e */
[----:B------:R-:W-:-:S07]  /*4750*/  FFMA R21, R0, R13, R21 ;  /* 0x0000000d00157223 */ /* 0x000fce0000000015 */
.L_x_97:
[----:B------:R-:W-:Y:S05]  /*4760*/  BSYNC.RECONVERGENT B0 ;  /* 0x0000000000007941 */ /* 0x000fea0003800200 */
.L_x_95:
        /* <DEDUP_REMOVED lines=17> */
.L_x_99:
[----:B-1----:R-:W-:Y:S01]  /*4880*/  FMUL.FTZ R21, R14, R15 ;  /* 0x0000000f0e157220 */ /* 0x002fe20000410000 */
[----:B------:R-:W-:-:S03]  /*4890*/  FMUL.FTZ R10, R15, 0.5 ;  /* 0x3f0000000f0a7820 */ /* 0x000fc60000410000 */
[----:B------:R-:W-:-:S04]  /*48a0*/  FFMA R0, -R21, R21, R14 ;  /* 0x0000001515007223 */ /* 0x000fc8000000010e */
[----:B------:R-:W-:-:S07]  /*48b0*/  FFMA R21, R0, R10, R21 ;  /* 0x0000000a00157223 */ /* 0x000fce0000000015 */
.L_x_100:
[----:B------:R-:W-:Y:S05]  /*48c0*/  BSYNC.RECONVERGENT B0 ;  /* 0x0000000000007941 */ /* 0x000fea0003800200 */
.L_x_98:
[----:B------:R-:W-:Y:S02]  /*48d0*/  FSETP.GT.AND P0, PT, R21, R31, PT ;  /* 0x0000001f1500720b */ /* 0x000fe40003f04000 */
[----:B------:R-:W-:-:S11]  /*48e0*/  IADD3 R16, PT, PT, R16, 0x2, RZ ;  /* 0x0000000210107810 */ /* 0x000fd60007ffe0ff */
[----:B------:R-:W-:Y:S02]  /*48f0*/  @!P0 MOV R11, 0x1 ;  /* 0x00000001000b8802 */ /* 0x000fe40000000f00 */
[----:B------:R-:W-:-:S03]  /*4900*/  @!P0 IADD3 R23, PT, PT, R23, 0x1, RZ ;  /* 0x0000000117178810 */ /* 0x000fc60007ffe0ff */
[----:B------:R1:W-:Y:S04]  /*4910*/  @!P0 STG.E desc[UR6][R12.64+0x4], R11 ;  /* 0x0000040b0c008986 */ /* 0x0003e8000c101906 */
[----:B------:R1:W-:Y:S02]  /*4920*/  @P0 STG.E desc[UR6][R12.64+0x4], RZ ;  /* 0x000004ff0c000986 */ /* 0x0003e4000c101906 */
.L_x_94:
[----:B------:R-:W-:-:S13]  /*4930*/  ISETP.NE.AND P0, PT, R7, RZ, PT ;  /* 0x000000ff0700720c */ /* 0x000fda0003f05270 */
[----:B------:R-:W-:Y:S05]  /*4940*/  @!P0 BRA `(.L_x_80) ;  /* 0x0000000000648947 */ /* 0x000fea0003800000 */
[----:B01----:R-:W0:Y:S01]  /*4950*/  LDC.64 R10, c[0x0][0x450] ;  /* 0x00011400ff0a7b82 */ /* 0x003e220000000a00 */
        /* <DEDUP_REMOVED lines=12> */
.L_x_102:
[----:B-1----:R-:W-:Y:S01]  /*4a20*/  FMUL.FTZ R21, R12, R15 ;  /* 0x0000000f0c157220 */ /* 0x002fe20000410000 */
[----:B------:R-:W-:-:S03]  /*4a30*/  FMUL.FTZ R10, R15, 0.5 ;  /* 0x3f0000000f0a7820 */ /* 0x000fc60000410000 */
[----:B------:R-:W-:-:S04]  /*4a40*/  FFMA R0, -R21, R21, R12 ;  /* 0x0000001515007223 */ /* 0x000fc8000000010c */
[----:B------:R-:W-:-:S07]  /*4a50*/  FFMA R21, R0, R10, R21 ;  /* 0x0000000a00157223 */ /* 0x000fce0000000015 */
.L_x_103:
[----:B------:R-:W-:Y:S05]  /*4a60*/  BSYNC.RECONVERGENT B0 ;  /* 0x0000000000007941 */ /* 0x000fea0003800200 */
.L_x_101:
[----:B------:R-:W0:Y:S01]  /*4a70*/  LDC.64 R10, c[0x0][0x3a8] ;  /* 0x0000ea00ff0a7b82 */ /* 0x000e220000000a00 */
[----:B------:R-:W-:-:S13]  /*4a80*/  FSETP.GT.AND P0, PT, R21, R31, PT ;  /* 0x0000001f1500720b */ /* 0x000fda0003f04000 */
[----:B------:R-:W-:Y:S01]  /*4a90*/  @!P0 IADD3 R23, PT, PT, R23, 0x1, RZ ;  /* 0x0000000117178810 */ /* 0x000fe20007ffe0ff */
[----:B0-----:R-:W-:Y:S01]  /*4aa0*/  IMAD.WIDE R10, R13, 0x4, R10 ;  /* 0x000000040d0a7825 */ /* 0x001fe200078e020a */
[----:B------:R-:W-:-:S05]  /*4ab0*/  @!P0 MOV R13, 0x1 ;  /* 0x00000001000d8802 */ /* 0x000fca0000000f00 */
[----:B------:R2:W-:Y:S04]  /*4ac0*/  @!P0 STG.E desc[UR6][R10.64], R13 ;  /* 0x0000000d0a008986 */ /* 0x0005e8000c101906 */
[----:B------:R2:W-:Y:S02]  /*4ad0*/  @P0 STG.E desc[UR6][R10.64], RZ ;  /* 0x000000ff0a000986 */ /* 0x0005e4000c101906 */
.L_x_80:
[----:B------:R-:W-:Y:S01]  /*4ae0*/  ISETP.GE.AND P0, PT, R23, R4, PT ;  /* 0x000000041700720c */ /* 0x000fe20003f06270 */
[----:B------:R-:W-:-:S12]  /*4af0*/  BSSY.RECONVERGENT B0, `(.L_x_104) ;  /* 0x0000068000007945 */ /* 0x000fd80003800200 */
[----:B------:R-:W-:Y:S05]  /*4b00*/  @P0 BRA `(.L_x_105) ;  /* 0x0000000400980947 */ /* 0x000fea0003800000 */
[----:B------:R-:W-:Y:S01]  /*4b10*/  HFMA2 R0, -RZ, RZ, 0, 0 ;  /* 0x00000000ff007431 */ /* 0x000fe200000001ff */
[----:B------:R-:W-:Y:S06]  /*4b20*/  BSSY.RECONVERGENT B1, `(.L_x_106) ;  /* 0x0000063000017945 */ /* 0x000fec0003800200 */
.L_x_124:
[----:B---3--:R-:W3:Y:S01]  /*4b30*/  LDCU UR4, c[0x0][0x388] ;  /* 0x00007100ff0477ac */ /* 0x008ee20008000800 */
[----:B------:R-:W-:Y:S02]  /*4b40*/  IADD3 R23, PT, PT, R23, 0x1, RZ ;  /* 0x0000000117177810 */ /* 0x000fe40007ffe0ff */
[----:B------:R-:W-:Y:S02]  /*4b50*/  MOV R18, 0x7f800000 ;  /* 0x7f80000000127802 */ /* 0x000fe40000000f00 */
[----:B------:R-:W-:Y:S02]  /*4b60*/  ISETP.NE.AND P0, PT, R23, R4, PT ;  /* 0x000000041700720c */ /* 0x000fe40003f05270 */
[----:B01----:R-:W-:Y:S01]  /*4b70*/  MOV R12, RZ ;  /* 0x000000ff000c7202 */ /* 0x003fe20000000f00 */
[----:B---3--:R-:W-:-:S09]  /*4b80*/  UISETP.GE.U32.AND UP0, UPT, UR4, 0x4, UPT ;  /* 0x000000040400788c */ /* 0x008fd2000bf06070 */
[----:B------:R-:W-:Y:S05]  /*4b90*/  BRA.U !UP0, `(.L_x_107) ;  /* 0x0000000108c47547 */ /* 0x000fea000b800000 */
[----:B--2---:R-:W0:Y:S01]  /*4ba0*/  LDC.64 R10, c[0x0][0x3a8] ;  /* 0x0000ea00ff0a7b82 */ /* 0x004e220000000a00 */
[----:B------:R-:W-:Y:S01]  /*4bb0*/  HFMA2 R19, -RZ, RZ, 0, 0 ;  /* 0x00000000ff137431 */ /* 0x000fe200000001ff */
[----:B------:R-:W-:Y:S01]  /*4bc0*/  BSSY.RECONVERGENT B3, `(.L_x_108) ;  /* 0x000002d000037945 */ /* 0x000fe20003800200 */
[----:B------:R-:W-:-:S05]  /*4bd0*/  MOV R18, 0x7f800000 ;  /* 0x7f80000000127802 */ /* 0x000fca0000000f00 */
[----:B------:R-:W1:Y:S02]  /*4be0*/  LDC.64 R12, c[0x0][0x450] ;  /* 0x00011400ff0c7b82 */ /* 0x000e640000000a00 */
.L_x_117:
[----:B------:R-:W-:-:S05]  /*4bf0*/  IADD3 R21, PT, PT, R3, R19, RZ ;  /* 0x0000001303157210 */ /* 0x000fca0007ffe0ff */
[----:B0-----:R-:W-:-:S05]  /*4c00*/  IMAD.WIDE R16, R21, 0x4, R10 ;  /* 0x0000000415107825 */ /* 0x001fca00078e020a */
[----:B------:R-:W2:Y:S04]  /*4c10*/  LDG.E R22, desc[UR6][R16.64] ;  /* 0x0000000610167981 */ /* 0x000ea8000c1e1900 */
[----:B------:R-:W3:Y:S04]  /*4c20*/  LDG.E R14, desc[UR6][R16.64+0x4] ;  /* 0x00000406100e7981 */ /* 0x000ee8000c1e1900 */
[----:B------:R-:W4:Y:S04]  /*4c30*/  LDG.E R15, desc[UR6][R16.64+0x8] ;  /* 0x00000806100f7981 */ /* 0x000f28000c1e1900 */
[----:B------:R-:W5:Y:S01]  /*4c40*/  LDG.E R20, desc[UR6][R16.64+0xc] ;  /* 0x00000c0610147981 */ /* 0x000f62000c1e1900 */
[----:B------:R-:W-:Y:S01]  /*4c50*/  IADD3 R19, PT, PT, R19, 0x4, RZ ;  /* 0x0000000413137810 */ /* 0x000fe20007ffe0ff */
[----:B------:R-:W-:Y:S03]  /*4c60*/  BSSY.RECONVERGENT B4, `(.L_x_109) ;  /* 0x000000c000047945 */ /* 0x000fe60003800200 */
[----:B------:R-:W-:-:S02]  /*4c70*/  ISETP.NE.AND P4, PT, R19, R6, PT ;  /* 0x000000061300720c */ /* 0x000fc40003f85270 */
[----:B--2---:R-:W-:Y:S02]  /*4c80*/  ISETP.NE.AND P5, PT, R22, RZ, PT ;  /* 0x000000ff1600720c */ /* 0x004fe40003fa5270 */
[----:B---3--:R-:W-:Y:S02]  /*4c90*/  ISETP.NE.AND P1, PT, R14, RZ, PT ;  /* 0x000000ff0e00720c */ /* 0x008fe40003f25270 */
[----:B----4-:R-:W-:Y:S01]  /*4ca0*/  ISETP.NE.AND P2, PT, R15, RZ, PT ;  /* 0x000000ff0f00720c */ /* 0x010fe20003f45270 */
[----:B-1----:R-:W-:Y:S01]  /*4cb0*/  IMAD.WIDE R14, R21, 0x4, R12 ;  /* 0x00000004150e7825 */ /* 0x002fe200078e020c */
[----:B-----5:R-:W-:-:S07]  /*4cc0*/  ISETP.NE.AND P3, PT, R20, RZ, PT ;  /* 0x000000ff1400720c */ /* 0x020fce0003f65270 */
[----:B------:R-:W-:Y:S06]  /*4cd0*/  @P5 BRA `(.L_x_110) ;  /* 0x0000000000105947 */ /* 0x000fec0003800000 */
[----:B------:R-:W2:Y:S02]  /*4ce0*/  LDG.E R17, desc[UR6][R14.64] ;  /* 0x000000060e117981 */ /* 0x000ea4000c1e1900 */
[----:B--2---:R-:W-:-:S13]  /*4cf0*/  FSETP.GEU.AND P5, PT, R17, R18, PT ;  /* 0x000000121100720b */ /* 0x004fda0003fae000 */
[----:B------:R-:W-:Y:S02]  /*4d00*/  @!P5 MOV R18, R17 ;  /* 0x000000110012d202 */ /* 0x000fe40000000f00 */
[----:B------:R-:W-:-:S07]  /*4d10*/  @!P5 MOV R0, R21 ;  /* 0x000000150000d202 */ /* 0x000fce0000000f00 */
.L_x_110:
[----:B------:R-:W-:Y:S05]  /*4d20*/  BSYNC.RECONVERGENT B4 ;  /* 0x0000000000047941 */ /* 0x000fea0003800200 */
.L_x_109:
[----:B------:R-:W-:Y:S04]  /*4d30*/  BSSY.RECONVERGENT B4, `(.L_x_111) ;  /* 0x0000006000047945 */ /* 0x000fe80003800200 */
[----:B------:R-:W-:Y:S05]  /*4d40*/  @P1 BRA `(.L_x_112) ;  /* 0x0000000000101947 */ /* 0x000fea0003800000 */
[----:B------:R-:W2:Y:S02]  /*4d50*/  LDG.E R17, desc[UR6][R14.64+0x4] ;  /* 0x000004060e117981 */ /* 0x000ea4000c1e1900 */
[----:B--2---:R-:W-:-:S13]  /*4d60*/  FSETP.GEU.AND P1, PT, R17, R18, PT ;  /* 0x000000121100720b */ /* 0x004fda0003f2e000 */
[----:B------:R-:W-:Y:S02]  /*4d70*/  @!P1 MOV R18, R17 ;  /* 0x0000001100129202 */ /* 0x000fe40000000f00 */
[----:B------:R-:W-:-:S07]  /*4d80*/  @!P1 IADD3 R0, PT, PT, R21, 0x1, RZ ;  /* 0x0000000115009810 */ /* 0x000fce0007ffe0ff */
.L_x_112:
[----:B------:R-:W-:Y:S05]  /*4d90*/  BSYNC.RECONVERGENT B4 ;  /* 0x0000000000047941 */ /* 0x000fea0003800200 */
.L_x_111:
[----:B------:R-:W-:Y:S04]  /*4da0*/  BSSY.RECONVERGENT B4, `(.L_x_113) ;  /* 0x0000006000047945 */ /* 0x000fe80003800200 */
[----:B------:R-:W-:Y:S05]  /*4db0*/  @P2 BRA `(.L_x_114) ;  /* 0x0000000000102947 */ /* 0x000fea0003800000 */
[----:B------:R-:W2:Y:S02]  /*4dc0*/  LDG.E R17, desc[UR6][R14.64+0x8] ;  /* 0x000008060e117981 */ /* 0x000ea4000c1e1900 */
[----:B--2---:R-:W-:-:S13]  /*4dd0*/  FSETP.GEU.AND P1, PT, R17, R18, PT ;  /* 0x000000121100720b */ /* 0x004fda0003f2e000 */
[----:B------:R-:W-:Y:S02]  /*4de0*/  @!P1 MOV R18, R17 ;  /* 0x0000001100129202 */ /* 0x000fe40000000f00 */
[----:B------:R-:W-:-:S07]  /*4df0*/  @!P1 IADD3 R0, PT, PT, R21, 0x2, RZ ;  /* 0x0000000215009810 */ /* 0x000fce0007ffe0ff */
.L_x_114:
[----:B------:R-:W-:Y:S05]  /*4e00*/  BSYNC.RECONVERGENT B4 ;  /* 0x0000000000047941 */ /* 0x000fea0003800200 */
.L_x_113:
[----:B------:R-:W-:Y:S04]  /*4e10*/  BSSY.RECONVERGENT B4, `(.L_x_115) ;  /* 0x0000006000047945 */ /* 0x000fe80003800200 */
[----:B------:R-:W-:Y:S05]  /*4e20*/  @P3 BRA `(.L_x_116) ;  /* 0x0000000000103947 */ /* 0x000fea0003800000 */
[----:B------:R-:W2:Y:S02]  /*4e30*/  LDG.E R15, desc[UR6][R14.64+0xc] ;  /* 0x00000c060e0f7981 */ /* 0x000ea4000c1e1900 */
[----:B--2---:R-:W-:-:S13]  /*4e40*/  FSETP.GEU.AND P1, PT, R15, R18, PT ;  /* 0x000000120f00720b */ /* 0x004fda0003f2e000 */
[----:B------:R-:W-:Y:S02]  /*4e50*/  @!P1 IADD3 R0, PT, PT, R21, 0x3, RZ ;  /* 0x0000000315009810 */ /* 0x000fe40007ffe0ff */
[----:B------:R-:W-:-:S07]  /*4e60*/  @!P1 MOV R18, R15 ;  /* 0x0000000f00129202 */ /* 0x000fce0000000f00 */
.L_x_116:
[----:B------:R-:W-:Y:S05]  /*4e70*/  BSYNC.RECONVERGENT B4 ;  /* 0x0000000000047941 */ /* 0x000fea0003800200 */
.L_x_115:
[----:B------:R-:W-:Y:S05]  /*4e80*/  @P4 BRA `(.L_x_117) ;  /* 0xfffffffc00584947 */ /* 0x000fea000383ffff */
[----:B------:R-:W-:Y:S05]  /*4e90*/  BSYNC.RECONVERGENT B3 ;  /* 0x0000000000037941 */ /* 0x000fea0003800200 */
.L_x_108:
[----:B------:R-:W-:-:S07]  /*4ea0*/  MOV R12, R6 ;  /* 0x00000006000c7202 */ /* 0x000fce0000000f00 */
.L_x_107:
[----:B------:R-:W-:-:S13]  /*4eb0*/  ISETP.NE.AND P1, PT, R5, RZ, PT ;  /* 0x000000ff0500720c */ /* 0x000fda0003f25270 */
[----:B------:R-:W-:Y:S05]  /*4ec0*/  @!P1 BRA `(.L_x_118) ;  /* 0x00000000008c9947 */ /* 0x000fea0003800000 */
[----:B--2---:R-:W0:Y:S01]  /*4ed0*/  LDC.64 R10, c[0x0][0x3a8] ;  /* 0x0000ea00ff0a7b82 */ /* 0x004e220000000a00 */
[----:B------:R-:W-:-:S07]  /*4ee0*/  IADD3 R15, PT, PT, R3, R12, RZ ;  /* 0x0000000c030f7210 */ /* 0x000fce0007ffe0ff */
[----:B------:R-:W1:Y:S01]  /*4ef0*/  LDC.64 R12, c[0x0][0x450] ;  /* 0x00011400ff0c7b82 */ /* 0x000e620000000a00 */
[----:B0-----:R-:W-:-:S05]  /*4f00*/  IMAD.WIDE R10, R15, 0x4, R10 ;  /* 0x000000040f0a7825 */ /* 0x001fca00078e020a */
[----:B------:R-:W2:Y:S01]  /*4f10*/  LDG.E R14, desc[UR6][R10.64] ;  /* 0x000000060a0e7981 */ /* 0x000ea2000c1e1900 */
[----:B------:R-:W-:Y:S01]  /*4f20*/  BSSY.RECONVERGENT B3, `(.L_x_119) ;  /* 0x0000009000037945 */ /* 0x000fe20003800200 */
[----:B------:R-:W-:Y:S01]  /*4f30*/  ISETP.NE.AND P2, PT, R5, 0x1, PT ;  /* 0x000000010500780c */ /* 0x000fe20003f45270 */
[----:B-1----:R-:W-:Y:S01]  /*4f40*/  IMAD.WIDE R12, R15, 0x4, R12 ;  /* 0x000000040f0c7825 */ /* 0x002fe200078e020c */
[----:B--2---:R-:W-:-:S13]  /*4f50*/  ISETP.NE.AND P1, PT, R14, RZ, PT ;  /* 0x000000ff0e00720c */ /* 0x004fda0003f25270 */
[----:B------:R-:W-:Y:S05]  /*4f60*/  @P1 BRA `(.L_x_120) ;  /* 0x0000000000101947 */ /* 0x000fea0003800000 */
[----:B------:R-:W2:Y:S02]  /*4f70*/  LDG.E R17, desc[UR6][R12.64] ;  /* 0x000000060c117981 */ /* 0x000ea4000c1e1900 */
[----:B--2---:R-:W-:-:S13]  /*4f80*/  FSETP.GEU.AND P1, PT, R17, R18, PT ;  /* 0x000000121100720b */ /* 0x004fda0003f2e000 */
[----:B------:R-:W-:Y:S02]  /*4f90*/  @!P1 MOV R18, R17 ;  /* 0x0000001100129202 */ /* 0x000fe40000000f00 */
[----:B------:R-:W-:-:S07]  /*4fa0*/  @!P1 MOV R0, R15 ;  /* 0x0000000f00009202 */ /* 0x000fce0000000f00 */
.L_x_120:
[----:B------:R-:W-:Y:S05]  /*4fb0*/  BSYNC.RECONVERGENT B3 ;  /* 0x0000000000037941 */ /* 0x000fea0003800200 */
.L_x_119:
[----:B------:R-:W-:Y:S04]  /*4fc0*/  BSSY.RECONVERGENT B3, `(.L_x_118) ;  /* 0x0000013000037945 */ /* 0x000fe80003800200 */
[----:B------:R-:W-:Y:S05]  /*4fd0*/  @!P2 BRA `(.L_x_121) ;  /* 0x000000000044a947 */ /* 0x000fea0003800000 */
[----:B------:R-:W2:Y:S01]  /*4fe0*/  LDG.E R14, desc[UR6][R10.64+0x4] ;  /* 0x000004060a0e7981 */ /* 0x000ea2000c1e1900 */
[----:B------:R-:W-:Y:S01]  /*4ff0*/  BSSY.RECONVERGENT B4, `(.L_x_122) ;  /* 0x0000008000047945 */ /* 0x000fe20003800200 */
[----:B------:R-:W-:Y:S02]  /*5000*/  ISETP.NE.AND P2, PT, R5, 0x2, PT ;  /* 0x000000020500780c */ /* 0x000fe40003f45270 */
[----:B--2---:R-:W-:-:S13]  /*5010*/  ISETP.NE.AND P1, PT, R14, RZ, PT ;  /* 0x000000ff0e00720c */ /* 0x004fda0003f25270 */
[----:B------:R-:W-:Y:S05]  /*5020*/  @P1 BRA `(.L_x_123) ;  /* 0x0000000000101947 */ /* 0x000fea0003800000 */
[----:B------:R-:W2:Y:S02]  /*5030*/  LDG.E R17, desc[UR6][R12.64+0x4] ;  /* 0x000004060c117981 */ /* 0x000ea4000c1e1900 */
[----:B--2---:R-:W-:-:S13]  /*5040*/  FSETP.GEU.AND P1, PT, R17, R18, PT ;  /* 0x000000121100720b */ /* 0x004fda0003f2e000 */
[----:B------:R-:W-:Y:S02]  /*5050*/  @!P1 MOV R18, R17 ;  /* 0x0000001100129202 */ /* 0x000fe40000000f00 */
[----:B------:R-:W-:-:S07]  /*5060*/  @!P1 IADD3 R0, PT, PT, R15, 0x1, RZ ;  /* 0x000000010f009810 */ /* 0x000fce0007ffe0ff */
.L_x_123:
[----:B------:R-:W-:Y:S05]  /*5070*/  BSYNC.RECONVERGENT B4 ;  /* 0x0000000000047941 */ /* 0x000fea0003800200 */
.L_x_122:
[----:B------:R-:W-:Y:S05]  /*5080*/  @!P2 BRA `(.L_x_121) ;  /* 0x000000000018a947 */ /* 0x000fea0003800000 */
[----:B------:R-:W2:Y:S02]  /*5090*/  LDG.E R10, desc[UR6][R10.64+0x8] ;  /* 0x000008060a0a7981 */ /* 0x000ea4000c1e1900 */
[----:B--2---:R-:W-:-:S13]  /*50a0*/  ISETP.NE.AND P1, PT, R10, RZ, PT ;  /* 0x000000ff0a00720c */ /* 0x004fda0003f25270 */
[----:B------:R-:W-:Y:S05]  /*50b0*/  @P1 BRA `(.L_x_121) ;  /* 0x00000000000c1947 */ /* 0x000fea0003800000 */
[----:B------:R-:W2:Y:S02]  /*50c0*/  LDG.E R12, desc[UR6][R12.64+0x8] ;  /* 0x000008060c0c7981 */ /* 0x000ea4000c1e1900 */
[----:B--2---:R-:W-:-:S13]  /*50d0*/  FSETP.GEU.AND P1, PT, R12, R18, PT ;  /* 0x000000120c00720b */ /* 0x004fda0003f2e000 */
[----:B------:R-:W-:-:S07]  /*50e0*/  @!P1 IADD3 R0, PT, PT, R15, 0x2, RZ ;  /* 0x000000020f009810 */ /* 0x000fce0007ffe0ff */
.L_x_121:
[----:B------:R-:W-:Y:S05]  /*50f0*/  BSYNC.RECONVERGENT B3 ;  /* 0x0000000000037941 */ /* 0x000fea0003800200 */
.L_x_118:
[----:B--2---:R-:W0:Y:S01]  /*5100*/  LDC.64 R10, c[0x0][0x3a8] ;  /* 0x0000ea00ff0a7b82 */ /* 0x004e220000000a00 */
[----:B------:R-:W-:Y:S02]  /*5110*/  HFMA2 R13, -RZ, RZ, 0, 5.9604644775390625e-08 ;  /* 0x00000001ff0d7431 */ /* 0x000fe400000001ff */
[----:B0-----:R-:W-:-:S05]  /*5120*/  IMAD.WIDE R10, R0, 0x4, R10 ;  /* 0x00000004000a7825 */ /* 0x001fca00078e020a */
[----:B------:R3:W-:Y:S01]  /*5130*/  STG.E desc[UR6][R10.64], R13 ;  /* 0x0000000d0a007986 */ /* 0x0007e2000c101906 */
[----:B------:R-:W-:Y:S05]  /*5140*/  @P0 BRA `(.L_x_124) ;  /* 0xfffffff800780947 */ /* 0x000fea000383ffff */
[----:B------:R-:W-:Y:S05]  /*5150*/  BSYNC.RECONVERGENT B1 ;  /* 0x0000000000017941 */ /* 0x000fea0003800200 */
.L_x_106:
[----:B------:R-:W-:-:S07]  /*5160*/  MOV R23, R4 ;  /* 0x0000000400177202 */ /* 0x000fce0000000f00 */
.L_x_105:
[----:B------:R-:W-:Y:S05]  /*5170*/  BSYNC.RECONVERGENT B0 ;  /* 0x0000000000007941 */ /* 0x000fea0003800200 */
.L_x_104:
[----:B------:R-:W-:Y:S01]  /*5180*/  ISETP.GE.AND P0, PT, R23, R9, PT ;  /* 0x000000091700720c */ /* 0x000fe20003f06270 */
[----:B------:R-:W-:Y:S01]  /*5190*/  BSSY.RECONVERGENT B0, `(.L_x_125) ;  /* 0x0000065000007945 */ /* 0x000fe20003800200 */
[----:B------:R-:W-:-:S11]  /*51a0*/  MOV R9, R23 ;  /* 0x0000001700097202 */ /* 0x000fd60000000f00 */
[----:B------:R-:W-:Y:S05]  /*51b0*/  @!P0 BRA `(.L_x_126) ;  /* 0x0000000400888947 */ /* 0x000fea0003800000 */
[----:B------:R-:W-:Y:S01]  /*51c0*/  HFMA2 R0, -RZ, RZ, 0, 0 ;  /* 0x00000000ff007431 */ /* 0x000fe200000001ff */
[----:B------:R-:W-:-:S07]  /*51d0*/  IADD3 R9, PT, PT, R8, -0x1, RZ ;  /* 0xffffffff08097810 */ /* 0x000fce0007ffe0ff */
.L_x_144:
[----:B----4-:R-:W4:Y:S01]  /*51e0*/  LDCU UR4, c[0x0][0x388] ;  /* 0x00007100ff0477ac */ /* 0x010f220008000800 */
[----:B------:R-:W-:Y:S02]  /*51f0*/  MOV R18, RZ ;  /* 0x000000ff00127202 */ /* 0x000fe40000000f00 */
[----:B01----:R-:W-:Y:S01]  /*5200*/  MOV R12, RZ ;  /* 0x000000ff000c7202 */ /* 0x003fe20000000f00 */
[----:B----4-:R-:W-:-:S09]  /*5210*/  UISETP.GE.U32.AND UP0, UPT, UR4, 0x4, UPT ;  /* 0x000000040400788c */ /* 0x010fd2000bf06070 */
[----:B------:R-:W-:Y:S05]  /*5220*/  BRA.U !UP0, `(.L_x_127) ;  /* 0x0000000108c07547 */ /* 0x000fea000b800000 */
[----:B--23--:R-:W0:Y:S01]  /*5230*/  LDC.64 R10, c[0x0][0x3a8] ;  /* 0x0000ea00ff0a7b82 */ /* 0x00ce220000000a00 */
[----:B------:R-:W-:Y:S01]  /*5240*/  BSSY.RECONVERGENT B1, `(.L_x_128) ;  /* 0x000002d000017945 */ /* 0x000fe20003800200 */
[----:B------:R-:W-:-:S06]  /*5250*/  CS2R R18, SRZ ;  /* 0x0000000000127805 */ /* 0x000fcc000001ff00 */
[----:B------:R-:W1:Y:S02]  /*5260*/  LDC.64 R12, c[0x0][0x450] ;  /* 0x00011400ff0c7b82 */ /* 0x000e640000000a00 */
.L_x_137:
        /* <DEDUP_REMOVED lines=9> */
[----:B--2---:R-:W-:Y:S02]  /*5300*/  ISETP.NE.AND P3, PT, R22, 0x1, PT ;  /* 0x000000011600780c */ /* 0x004fe40003f65270 */
[----:B---3--:R-:W-:Y:S02]  /*5310*/  ISETP.NE.AND P4, PT, R14, 0x1, PT ;  /* 0x000000010e00780c */ /* 0x008fe40003f85270 */
[----:B----4-:R-:W-:Y:S01]  /*5320*/  ISETP.NE.AND P0, PT, R15, 0x1, PT ;  /* 0x000000010f00780c */ /* 0x010fe20003f05270 */
[----:B-1----:R-:W-:Y:S01]  /*5330*/  IMAD.WIDE R14, R21, 0x4, R12 ;  /* 0x00000004150e7825 */ /* 0x002fe200078e020c */
[----:B-----5:R-:W-:-:S07]  /*5340*/  ISETP.NE.AND P1, PT, R20, 0x1, PT ;  /* 0x000000011400780c */ /* 0x020fce0003f25270 */
[----:B------:R-:W-:Y:S06]  /*5350*/  @P3 BRA `(.L_x_130) ;  /* 0x0000000000103947 */ /* 0x000fec0003800000 */
[----:B------:R-:W2:Y:S02]  /*5360*/  LDG.E R17, desc[UR6][R14.64] ;  /* 0x000000060e117981 */ /* 0x000ea4000c1e1900 */
[----:B--2---:R-:W-:-:S13]  /*5370*/  FSETP.GT.AND P3, PT, R17, R18, PT ;  /* 0x000000121100720b */ /* 0x004fda0003f64000 */
[----:B------:R-:W-:Y:S02]  /*5380*/  @P3 MOV R18, R17 ;  /* 0x0000001100123202 */ /* 0x000fe40000000f00 */
[----:B------:R-:W-:-:S07]  /*5390*/  @P3 MOV R0, R21 ;  /* 0x0000001500003202 */ /* 0x000fce0000000f00 */
.L_x_130:
[----:B------:R-:W-:Y:S05]  /*53a0*/  BSYNC.RECONVERGENT B3 ;  /* 0x0000000000037941 */ /* 0x000fea0003800200 */
.L_x_129:
[----:B------:R-:W-:Y:S04]  /*53b0*/  BSSY.RECONVERGENT B3, `(.L_x_131) ;  /* 0x0000006000037945 */ /* 0x000fe80003800200 */
[----:B------:R-:W-:Y:S05]  /*53c0*/  @P4 BRA `(.L_x_132) ;  /* 0x0000000000104947 */ /* 0x000fea0003800000 */
[----:B------:R-:W2:Y:S02]  /*53d0*/  LDG.E R17, desc[UR6][R14.64+0x4] ;  /* 0x000004060e117981 */ /* 0x000ea4000c1e1900 */
[----:B--2---:R-:W-:-:S13]  /*53e0*/  FSETP.GT.AND P3, PT, R17, R18, PT ;  /* 0x000000121100720b */ /* 0x004fda0003f64000 */
[----:B------:R-:W-:Y:S02]  /*53f0*/  @P3 MOV R18, R17 ;  /* 0x0000001100123202 */ /* 0x000fe40000000f00 */
[----:B------:R-:W-:-:S07]  /*5400*/  @P3 IADD3 R0, PT, PT, R21, 0x1, RZ ;  /* 0x0000000115003810 */ /* 0x000fce0007ffe0ff */
.L_x_132:
[----:B------:R-:W-:Y:S05]  /*5410*/  BSYNC.RECONVERGENT B3 ;  /* 0x0000000000037941 */ /* 0x000fea0003800200 */
.L_x_131:
[----:B------:R-:W-:Y:S04]  /*5420*/  BSSY.RECONVERGENT B3, `(.L_x_133) ;  /* 0x0000006000037945 */ /* 0x000fe80003800200 */
[----:B------:R-:W-:Y:S05]  /*5430*/  @P0 BRA `(.L_x_134) ;  /* 0x0000000000100947 */ /* 0x000fea0003800000 */
[----:B------:R-:W2:Y:S02]  /*5440*/  LDG.E R17, desc[UR6][R14.64+0x8] ;  /* 0x000008060e117981 */ /* 0x000ea4000c1e1900 */
[----:B--2---:R-:W-:-:S13]  /*5450*/  FSETP.GT.AND P0, PT, R17, R18, PT ;  /* 0x000000121100720b */ /* 0x004fda0003f04000 */
[----:B------:R-:W-:Y:S02]  /*5460*/  @P0 MOV R18, R17 ;  /* 0x0000001100120202 */ /* 0x000fe40000000f00 */
[----:B------:R-:W-:-:S07]  /*5470*/  @P0 IADD3 R0, PT, PT, R21, 0x2, RZ ;  /* 0x0000000215000810 */ /* 0x000fce0007ffe0ff */
.L_x_134:
[----:B------:R-:W-:Y:S05]  /*5480*/  BSYNC.RECONVERGENT B3 ;  /* 0x0000000000037941 */ /* 0x000fea0003800200 */
.L_x_133:
[----:B------:R-:W-:Y:S04]  /*5490*/  BSSY.RECONVERGENT B3, `(.L_x_135) ;  /* 0x0000006000037945 */ /* 0x000fe80003800200 */
[----:B------:R-:W-:Y:S05]  /*54a0*/  @P1 BRA `(.L_x_136) ;  /* 0x0000000000101947 */ /* 0x000fea0003800000 */
[----:B------:R-:W2:Y:S02]  /*54b0*/  LDG.E R15, desc[UR6][R14.64+0xc] ;  /* 0x00000c060e0f7981 */ /* 0x000ea4000c1e1900 */
[----:B--2---:R-:W-:-:S13]  /*54c0*/  FSETP.GT.AND P0, PT, R15, R18, PT ;  /* 0x000000120f00720b */ /* 0x004fda0003f04000 */
[----:B------:R-:W-:Y:S02]  /*54d0*/  @P0 IADD3 R0, PT, PT, R21, 0x3, RZ ;  /* 0x0000000315000810 */ /* 0x000fe40007ffe0ff */
[----:B------:R-:W-:-:S07]  /*54e0*/  @P0 MOV R18, R15 ;  /* 0x0000000f00120202 */ /* 0x000fce0000000f00 */
.L_x_136:
[----:B------:R-:W-:Y:S05]  /*54f0*/  BSYNC.RECONVERGENT B3 ;  /* 0x0000000000037941 */ /* 0x000fea0003800200 */
.L_x_135:
[----:B------:R-:W-:Y:S05]  /*5500*/  @P2 BRA `(.L_x_137) ;  /* 0xfffffffc00582947 */ /* 0x000fea000383ffff */
[----:B------:R-:W-:Y:S05]  /*5510*/  BSYNC.RECONVERGENT B1 ;  /* 0x0000000000017941 */ /* 0x000fea0003800200 */
.L_x_128:
[----:B------:R-:W-:-:S07]  /*5520*/  MOV R12, R6 ;  /* 0x00000006000c7202 */ /* 0x000fce0000000f00 */
.L_x_127:
[----:B------:R-:W-:-:S13]  /*5530*/  ISETP.NE.AND P0, PT, R5, RZ, PT ;  /* 0x000000ff0500720c */ /* 0x000fda0003f05270 */
[----:B------:R-:W-:Y:S05]  /*5540*/  @!P0 BRA `(.L_x_138) ;  /* 0x00000000008c8947 */ /* 0x000fea0003800000 */
[----:B--23--:R-:W0:Y:S01]  /*5550*/  LDC.64 R10, c[0x0][0x3a8] ;  /* 0x0000ea00ff0a7b82 */ /* 0x00ce220000000a00 */
[----:B------:R-:W-:-:S07]  /*5560*/  IADD3 R15, PT, PT, R3, R12, RZ ;  /* 0x0000000c030f7210 */ /* 0x000fce0007ffe0ff */
[----:B------:R-:W1:Y:S01]  /*5570*/  LDC.64 R12, c[0x0][0x450] ;  /* 0x00011400ff0c7b82 */ /* 0x000e620000000a00 */
[----:B0-----:R-:W-:-:S05]  /*5580*/  IMAD.WIDE R10, R15, 0x4, R10 ;  /* 0x000000040f0a7825 */ /* 0x001fca00078e020a */
[----:B------:R-:W2:Y:S01]  /*5590*/  LDG.E R14, desc[UR6][R10.64] ;  /* 0x000000060a0e7981 */ /* 0x000ea2000c1e1900 */
[----:B------:R-:W-:Y:S01]  /*55a0*/  BSSY.RECONVERGENT B1, `(.L_x_139) ;  /* 0x0000009000017945 */ /* 0x000fe20003800200 */
[----:B------:R-:W-:Y:S01]  /*55b0*/  ISETP.NE.AND P1, PT, R5, 0x1, PT ;  /* 0x000000010500780c */ /* 0x000fe20003f25270 */
[----:B-1----:R-:W-:Y:S01]  /*55c0*/  IMAD.WIDE R12, R15, 0x4, R12 ;  /* 0x000000040f0c7825 */ /* 0x002fe200078e020c */
[----:B--2---:R-:W-:-:S13]  /*55d0*/  ISETP.NE.AND P0, PT, R14, 0x1, PT ;  /* 0x000000010e00780c */ /* 0x004fda0003f05270 */
[----:B------:R-:W-:Y:S05]  /*55e0*/  @P0 BRA `(.L_x_140) ;  /* 0x0000000000100947 */ /* 0x000fea0003800000 */
[----:B------:R-:W2:Y:S02]  /*55f0*/  LDG.E R17, desc[UR6][R12.64] ;  /* 0x000000060c117981 */ /* 0x000ea4000c1e1900 */
[----:B--2---:R-:W-:-:S13]  /*5600*/  FSETP.GT.AND P0, PT, R17, R18, PT ;  /* 0x000000121100720b */ /* 0x004fda0003f04000 */
[----:B------:R-:W-:Y:S02]  /*5610*/  @P0 MOV R18, R17 ;  /* 0x0000001100120202 */ /* 0x000fe40000000f00 */
[----:B------:R-:W-:-:S07]  /*5620*/  @P0 MOV R0, R15 ;  /* 0x0000000f00000202 */ /* 0x000fce0000000f00 */
.L_x_140:
[----:B------:R-:W-:Y:S05]  /*5630*/  BSYNC.RECONVERGENT B1 ;  /* 0x0000000000017941 */ /* 0x000fea0003800200 */
.L_x_139:
[----:B------:R-:W-:Y:S04]  /*5640*/  BSSY.RECONVERGENT B1, `(.L_x_138) ;  /* 0x0000013000017945 */ /* 0x000fe80003800200 */
[----:B------:R-:W-:Y:S05]  /*5650*/  @!P1 BRA `(.L_x_141) ;  /* 0x0000000000449947 */ /* 0x000fea0003800000 */
[----:B------:R-:W2:Y:S01]  /*5660*/  LDG.E R14, desc[UR6][R10.64+0x4] ;  /* 0x000004060a0e7981 */ /* 0x000ea2000c1e1900 */
[----:B------:R-:W-:Y:S01]  /*5670*/  BSSY.RECONVERGENT B3, `(.L_x_142) ;  /* 0x0000008000037945 */ /* 0x000fe20003800200 */
[----:B------:R-:W-:Y:S02]  /*5680*/  ISETP.NE.AND P1, PT, R5, 0x2, PT ;  /* 0x000000020500780c */ /* 0x000fe40003f25270 */
[----:B--2---:R-:W-:-:S13]  /*5690*/  ISETP.NE.AND P0, PT, R14, 0x1, PT ;  /* 0x000000010e00780c */ /* 0x004fda0003f05270 */
[----:B------:R-:W-:Y:S05]  /*56a0*/  @P0 BRA `(.L_x_143) ;  /* 0x0000000000100947 */ /* 0x000fea0003800000 */
[----:B------:R-:W2:Y:S02]  /*56b0*/  LDG.E R17, desc[UR6][R12.64+0x4] ;  /* 0x000004060c117981 */ /* 0x000ea4000c1e1900 */
[----:B--2---:R-:W-:-:S13]  /*56c0*/  FSETP.GT.AND P0, PT, R17, R18, PT ;  /* 0x000000121100720b */ /* 0x004fda0003f04000 */
[----:B------:R-:W-:Y:S02]  /*56d0*/  @P0 MOV R18, R17 ;  /* 0x0000001100120202 */ /* 0x000fe40000000f00 */
[----:B------:R-:W-:-:S07]  /*56e0*/  @P0 IADD3 R0, PT, PT, R15, 0x1, RZ ;  /* 0x000000010f000810 */ /* 0x000fce0007ffe0ff */
.L_x_143:
[----:B------:R-:W-:Y:S05]  /*56f0*/  BSYNC.RECONVERGENT B3 ;  /* 0x0000000000037941 */ /* 0x000fea0003800200 */
.L_x_142:
[----:B------:R-:W-:Y:S05]  /*5700*/  @!P1 BRA `(.L_x_141) ;  /* 0x0000000000189947 */ /* 0x000fea0003800000 */
[----:B------:R-:W2:Y:S02]  /*5710*/  LDG.E R10, desc[UR6][R10.64+0x8] ;  /* 0x000008060a0a7981 */ /* 0x000ea4000c1e1900 */
[----:B--2---:R-:W-:-:S13]  /*5720*/  ISETP.NE.AND P0, PT, R10, 0x1, PT ;  /* 0x000000010a00780c */ /* 0x004fda0003f05270 */
[----:B------:R-:W-:Y:S05]  /*5730*/  @P0 BRA `(.L_x_141) ;  /* 0x00000000000c0947 */ /* 0x000fea0003800000 */
[----:B------:R-:W2:Y:S02]  /*5740*/  LDG.E R12, desc[UR6][R12.64+0x8] ;  /* 0x000008060c0c7981 */ /* 0x000ea4000c1e1900 */
[----:B--2---:R-:W-:-:S13]  /*5750*/  FSETP.GT.AND P0, PT, R12, R18, PT ;  /* 0x000000120c00720b */ /* 0x004fda0003f04000 */
[----:B------:R-:W-:-:S07]  /*5760*/  @P0 IADD3 R0, PT, PT, R15, 0x2, RZ ;  /* 0x000000020f000810 */ /* 0x000fce0007ffe0ff */
.L_x_141:
[----:B------:R-:W-:Y:S05]  /*5770*/  BSYNC.RECONVERGENT B1 ;  /* 0x0000000000017941 */ /* 0x000fea0003800200 */
.L_x_138:
[----:B--23--:R-:W0:Y:S01]  /*5780*/  LDC.64 R10, c[0x0][0x3a8] ;  /* 0x0000ea00ff0a7b82 */ /* 0x00ce220000000a00 */
[C---:B------:R-:W-:Y:S02]  /*5790*/  ISETP.GT.AND P0, PT, R23.reuse, R8, PT ;  /* 0x000000081700720c */ /* 0x040fe40003f04270 */
[----:B------:R-:W-:Y:S01]  /*57a0*/  IADD3 R23, PT, PT, R23, -0x1, RZ ;  /* 0xffffffff17177810 */ /* 0x000fe20007ffe0ff */
[----:B0-----:R-:W-:-:S05]  /*57b0*/  IMAD.WIDE R10, R0, 0x4, R10 ;  /* 0x00000004000a7825 */ /* 0x001fca00078e020a */
[----:B------:R4:W-:Y:S05]  /*57c0*/  STG.E desc[UR6][R10.64], RZ ;  /* 0x000000ff0a007986 */ /* 0x0009ea000c101906 */
[----:B------:R-:W-:Y:S05]  /*57d0*/  @P0 BRA `(.L_x_144) ;  /* 0xfffffff800800947 */ /* 0x000fea000383ffff */
.L_x_126:
[----:B------:R-:W-:Y:S05]  /*57e0*/  BSYNC.RECONVERGENT B0 ;  /* 0x0000000000007941 */ /* 0x000fea0003800200 */
.L_x_125:
[----:B------:R-:W-:Y:S05]  /*57f0*/  BRA `(.L_x_145) ;  /* 0xffffffb800e47947 */ /* 0x000fea000383ffff */
.L_x_51:
[----:B------:R-:W-:Y:S05]  /*5800*/  BSYNC.RECONVERGENT B2 ;  /* 0x0000000000027941 */ /* 0x000fea0003800200 */
.L_x_20:
[----:B------:R-:W0:Y:S01]  /*5810*/  MUFU.RCP R3, R12 ;  /* 0x0000000c00037308 */ /* 0x000e220000001000 */
[----:B------:R-:W-:Y:S07]  /*5820*/  BSSY.RECONVERGENT B2, `(.L_x_146) ;  /* 0x000000c000027945 */ /* 0x000fee0003800200 */
        /* <DEDUP_REMOVED lines=10> */
[----:B------:R-:W-:Y:S05]  /*58d0*/  CALL.REL.NOINC `($__internal_1_$__cuda_sm3x_div_rn_noftz_f32_slowpath) ;  /* 0x00000000007c7944 */ /* 0x000fea0003c00000 */
.L_x_147:
[----:B------:R-:W-:Y:S05]  /*58e0*/  BSYNC.RECONVERGENT B2 ;  /* 0x0000000000027941 */ /* 0x000fea0003800200 */
.L_x_146:
[----:B------:R-:W0:Y:S01]  /*58f0*/  LDC.64 R4, c[0x0][0x3a0] ;  /* 0x0000e800ff047b82 */ /* 0x000e220000000a00 */
[----:B------:R-:W-:-:S05]  /*5900*/  LEA R3, R2, R2, 0x2 ;  /* 0x0000000202037211 */ /* 0x000fca00078e10ff */
[----:B0-----:R-:W-:-:S05]  /*5910*/  IMAD.WIDE R2, R3, 0x4, R4 ;  /* 0x0000000403027825 */ /* 0x001fca00078e0204 */
[----:B------:R-:W-:Y:S04]  /*5920*/  STG.E desc[UR6][R2.64], R31 ;  /* 0x0000001f02007986 */ /* 0x000fe8000c101906 */
[----:B------:R-:W-:Y:S04]  /*5930*/  STG.E desc[UR6][R2.64+0x4], R26 ;  /* 0x0000041a02007986 */ /* 0x000fe8000c101906 */
[----:B------:R-:W-:Y:S04]  /*5940*/  STG.E desc[UR6][R2.64+0x8], R11 ;  /* 0x0000080b02007986 */ /* 0x000fe8000c101906 */
[----:B------:R-:W-:Y:S04]  /*5950*/  STG.E desc[UR6][R2.64+0xc], R10 ;  /* 0x00000c0a02007986 */ /* 0x000fe8000c101906 */
[----:B------:R-:W-:Y:S01]  /*5960*/  STG.E desc[UR6][R2.64+0x10], R13 ;  /* 0x0000100d02007986 */ /* 0x000fe2000c101906 */
[----:B------:R-:W-:Y:S05]  /*5970*/  EXIT ;  /* 0x000000000000794d */ /* 0x000fea0003800000 */
        .weak           $__internal_0_$__cuda_sm20_sqrt_rn_f32_slowpath
        .type           $__internal_0_$__cuda_sm20_sqrt_rn_f32_slowpath,@function
        .size           $__internal_0_$__cuda_sm20_sqrt_rn_f32_slowpath,($__internal_1_$__cuda_sm3x_div_rn_noftz_f32_slowpath - $__internal_0_$__cuda_sm20_sqrt_rn_f32_slowpath)
$__internal_0_$__cuda_sm20_sqrt_rn_f32_slowpath:
[----:B------:R-:W-:-:S13]  /*5980*/  LOP3.LUT P0, RZ, R0, 0x7fffffff, RZ, 0xc0, !PT ;  /* 0x7fffffff00ff7812 */ /* 0x000fda000780c0ff */
[----:B------:R-:W-:Y:S01]  /*5990*/  @!P0 MOV R21, R0 ;  /* 0x0000000000158202 */ /* 0x000fe20000000f00 */
[----:B------:R-:W-:Y:S06]  /*59a0*/  @!P0 BRA `(.L_x_148) ;  /* 0x0000000000408947 */ /* 0x000fec0003800000 */
[----:B------:R-:W-:-:S13]  /*59b0*/  FSETP.GEU.FTZ.AND P0, PT, R0, RZ, PT ;  /* 0x000000ff0000720b */ /* 0x000fda0003f1e000 */
[----:B------:R-:W-:Y:S01]  /*59c0*/  @!P0 MOV R21, 0x7fffffff ;  /* 0x7fffffff00158802 */ /* 0x000fe20000000f00 */
[----:B------:R-:W-:Y:S06]  /*59d0*/  @!P0 BRA `(.L_x_148) ;  /* 0x0000000000348947 */ /* 0x000fec0003800000 */
[----:B------:R-:W-:-:S13]  /*59e0*/  FSETP.GTU.FTZ.AND P0, PT, |R0|, +INF , PT ;  /* 0x7f8000000000780b */ /* 0x000fda0003f1c200 */
[----:B------:R-:W-:Y:S01]  /*59f0*/  @P0 FADD.FTZ R21, R0, 1 ;  /* 0x3f80000000150421 */ /* 0x000fe20000010000 */
[----:B------:R-:W-:Y:S06]  /*5a00*/  @P0 BRA `(.L_x_148) ;  /* 0x0000000000280947 */ /* 0x000fec0003800000 */
[----:B------:R-:W-:-:S13]  /*5a10*/  FSETP.NEU.FTZ.AND P0, PT, |R0|, +INF , PT ;  /* 0x7f8000000000780b */ /* 0x000fda0003f1d200 */
[----:B------:R-:W-:-:S04]  /*5a20*/  @P0 FFMA R22, R0, 1.84467440737095516160e+19, RZ ;  /* 0x5f80000000160823 */ /* 0x000fc800000000ff */
[----:B------:R-:W0:Y:S02]  /*5a30*/  @P0 MUFU.RSQ R25, R22 ;  /* 0x0000001600190308 */ /* 0x000e240000001400 */
[----:B0-----:R-:W-:Y:S01]  /*5a40*/  @P0 FMUL.FTZ R15, R22, R25 ;  /* 0x00000019160f0220 */ /* 0x001fe20000410000 */
[----:B------:R-:W-:-:S03]  /*5a50*/  @P0 FMUL.FTZ R20, R25, 0.5 ;  /* 0x3f00000019140820 */ /* 0x000fc60000410000 */
[----:B------:R-:W-:-:S04]  /*5a60*/  @P0 FADD.FTZ R21, -R15, -RZ ;  /* 0x800000ff0f150221 */ /* 0x000fc80000010100 */
[----:B------:R-:W-:Y:S01]  /*5a70*/  @P0 FFMA R24, R15, R21, R22 ;  /* 0x000000150f180223 */ /* 0x000fe20000000016 */
[----:B------:R-:W-:-:S03]  /*5a80*/  @!P0 MOV R21, R0 ;  /* 0x0000000000158202 */ /* 0x000fc60000000f00 */
[----:B------:R-:W-:-:S04]  /*5a90*/  @P0 FFMA R20, R24, R20, R15 ;  /* 0x0000001418140223 */ /* 0x000fc8000000000f */
[----:B------:R-:W-:-:S07]  /*5aa0*/  @P0 FMUL.FTZ R21, R20, 2.3283064365386962891e-10 ;  /* 0x2f80000014150820 */ /* 0x000fce0000410000 */
.L_x_148:
[----:B------:R-:W-:-:S04]  /*5ab0*/  HFMA2 R15, -RZ, RZ, 0, 0 ;  /* 0x00000000ff0f7431 */ /* 0x000fc800000001ff */
[----:B------:R-:W-:Y:S05]  /*5ac0*/  RET.REL.NODEC R14 `(_Z17birmingham_methodPfiiiifS_PiS_S_S_S_S_S_S_S_S_S_S_S_S_S_S_S_S_S_S_S_S_) ;  /* 0xffffffa40e4c7950 */ /* 0x000fea0003c3ffff */
        .weak           $__internal_1_$__cuda_sm3x_div_rn_noftz_f32_slowpath
        .type           $__internal_1_$__cuda_sm3x_div_rn_noftz_f32_slowpath,@function
        .size           $__internal_1_$__cuda_sm3x_div_rn_noftz_f32_slowpath,(.L_x_162 - $__internal_1_$__cuda_sm3x_div_rn_noftz_f32_slowpath)
$__internal_1_$__cuda_sm3x_div_rn_noftz_f32_slowpath:
[----:B------:R-:W-:Y:S01]  /*5ad0*/  SHF.R.U32.HI R33, RZ, 0x17, R31 ;  /* 0x00000017ff217819 */ /* 0x000fe2000001161f */
[----:B------:R-:W-:Y:S01]  /*5ae0*/  BSSY.RECONVERGENT B0, `(.L_x_149) ;  /* 0x0000064000007945 */ /* 0x000fe20003800200 */
[----:B------:R-:W-:Y:S02]  /*5af0*/  SHF.R.U32.HI R34, RZ, 0x17, R32 ;  /* 0x00000017ff227819 */ /* 0x000fe40000011620 */
[----:B------:R-:W-:Y:S02]  /*5b00*/  LOP3.LUT R33, R33, 0xff, RZ, 0xc0, !PT ;  /* 0x000000ff21217812 */ /* 0x000fe400078ec0ff */
[----:B------:R-:W-:Y:S02]  /*5b10*/  LOP3.LUT R34, R34, 0xff, RZ, 0xc0, !PT ;  /* 0x000000ff22227812 */ /* 0x000fe400078ec0ff */
[----:B------:R-:W-:-:S04]  /*5b20*/  IADD3 R35, PT, PT, R33, -0x1, RZ ;  /* 0xffffffff21237810 */ /* 0x000fc80007ffe0ff */
[----:B------:R-:W-:Y:S02]  /*5b30*/  ISETP.GT.U32.AND P0, PT, R35, 0xfd, PT ;  /* 0x000000fd2300780c */ /* 0x000fe40003f04070 */
[----:B------:R-:W-:-:S04]  /*5b40*/  IADD3 R35, PT, PT, R34, -0x1, RZ ;  /* 0xffffffff22237810 */ /* 0x000fc80007ffe0ff */
[----:B------:R-:W-:-:S13]  /*5b50*/  ISETP.GT.U32.OR P0, PT, R35, 0xfd, P0 ;  /* 0x000000fd2300780c */ /* 0x000fda0000704470 */
[----:B------:R-:W-:Y:S01]  /*5b60*/  @!P0 MOV R35, RZ ;  /* 0x000000ff00238202 */ /* 0x000fe20000000f00 */
[----:B------:R-:W-:Y:S06]  /*5b70*/  @!P0 BRA `(.L_x_150) ;  /* 0x0000000000648947 */ /* 0x000fec0003800000 */
[----:B------:R-:W-:Y:S02]  /*5b80*/  FSETP.GTU.FTZ.AND P0, PT, |R32|, +INF , PT ;  /* 0x7f8000002000780b */ /* 0x000fe40003f1c200 */
[----:B------:R-:W-:-:S04]  /*5b90*/  FSETP.GTU.FTZ.AND P1, PT, |R31|, +INF , PT ;  /* 0x7f8000001f00780b */ /* 0x000fc80003f3c200 */
[----:B------:R-:W-:-:S13]  /*5ba0*/  PLOP3.LUT P0, PT, P0, P1, PT, 0xf8, 0x8f ;  /* 0x00000000008f781c */ /* 0x000fda0000703f70 */
[----:B------:R-:W-:Y:S05]  /*5bb0*/  @P0 BRA `(.L_x_151) ;  /* 0x0000000400540947 */ /* 0x000fea0003800000 */
[----:B------:R-:W-:-:S13]  /*5bc0*/  LOP3.LUT P0, RZ, R31, 0x7fffffff, R32, 0xc8, !PT ;  /* 0x7fffffff1fff7812 */ /* 0x000fda000780c820 */
[----:B------:R-:W-:Y:S05]  /*5bd0*/  @!P0 BRA `(.L_x_152) ;  /* 0x0000000400448947 */ /* 0x000fea0003800000 */
[C---:B------:R-:W-:Y:S02]  /*5be0*/  FSETP.NEU.FTZ.AND P1, PT, |R32|.reuse, +INF , PT ;  /* 0x7f8000002000780b */ /* 0x040fe40003f3d200 */
[----:B------:R-:W-:Y:S02]  /*5bf0*/  FSETP.NEU.FTZ.AND P3, PT, |R31|, +INF , PT ;  /* 0x7f8000001f00780b */ /* 0x000fe40003f7d200 */
[----:B------:R-:W-:-:S11]  /*5c00*/  FSETP.NEU.FTZ.AND P0, PT, |R32|, +INF , PT ;  /* 0x7f8000002000780b */ /* 0x000fd60003f1d200 */
[----:B------:R-:W-:Y:S05]  /*5c10*/  @!P3 BRA !P1, `(.L_x_152) ;  /* 0x000000040034b947 */ /* 0x000fea0004800000 */
[----:B------:R-:W-:-:S04]  /*5c20*/  LOP3.LUT P1, RZ, R32, 0x7fffffff, RZ, 0xc0, !PT ;  /* 0x7fffffff20ff7812 */ /* 0x000fc8000782c0ff */
[----:B------:R-:W-:-:S13]  /*5c30*/  PLOP3.LUT P1, PT, P3, P1, PT, 0x2f, 0xf2 ;  /* 0x0000000000f2781c */ /* 0x000fda0001f22577 */
[----:B------:R-:W-:Y:S05]  /*5c40*/  @P1 BRA `(.L_x_153) ;  /* 0x0000000400201947 */ /* 0x000fea0003800000 */
[----:B------:R-:W-:-:S04]  /*5c50*/  LOP3.LUT P1, RZ, R31, 0x7fffffff, RZ, 0xc0, !PT ;  /* 0x7fffffff1fff7812 */ /* 0x000fc8000782c0ff */
[----:B------:R-:W-:-:S13]  /*5c60*/  PLOP3.LUT P0, PT, P0, P1, PT, 0x2f, 0xf2 ;  /* 0x0000000000f2781c */ /* 0x000fda0000702577 */
[----:B------:R-:W-:Y:S05]  /*5c70*/  @P0 BRA `(.L_x_154) ;  /* 0x0000000400080947 */ /* 0x000fea0003800000 */
[----:B------:R-:W-:-:S04]  /*5c80*/  IADD3 R35, PT, PT, R34, -0x1, RZ ;  /* 0xffffffff22237810 */ /* 0x000fc80007ffe0ff */
[----:B------:R-:W-:Y:S02]  /*5c90*/  ISETP.GE.AND P0, PT, R35, RZ, PT ;  /* 0x000000ff2300720c */ /* 0x000fe40003f06270 */
[----:B------:R-:W-:-:S04]  /*5ca0*/  IADD3 R35, PT, PT, R33, -0x1, RZ ;  /* 0xffffffff21237810 */ /* 0x000fc80007ffe0ff */
[----:B------:R-:W-:-:S07]  /*5cb0*/  ISETP.GE.AND P1, PT, R35, RZ, PT ;  /* 0x000000ff2300720c */ /* 0x000fce0003f26270 */
[----:B------:R-:W-:Y:S01]  /*5cc0*/  @P0 MOV R35, RZ ;  /* 0x000000ff00230202 */ /* 0x000fe20000000f00 */
[----:B------:R-:W-:Y:S01]  /*5cd0*/  @!P0 FFMA R32, R32, 1.84467440737095516160e+19, RZ ;  /* 0x5f80000020208823 */ /* 0x000fe200000000ff */
[----:B------:R-:W-:-:S04]  /*5ce0*/  @!P0 MOV R35, 0xffffffc0 ;  /* 0xffffffc000238802 */ /* 0x000fc80000000f00 */
[----:B------:R-:W-:Y:S01]  /*5cf0*/  @!P1 FFMA R31, R31, 1.84467440737095516160e+19, RZ ;  /* 0x5f8000001f1f9823 */ /* 0x000fe200000000ff */
[----:B------:R-:W-:-:S07]  /*5d00*/  @!P1 IADD3 R35, PT, PT, R35, 0x40, RZ ;  /* 0x0000004023239810 */ /* 0x000fce0007ffe0ff */
.L_x_150:
[----:B------:R-:W-:Y:S01]  /*5d10*/  LEA R36, R33, 0xc0800000, 0x17 ;  /* 0xc080000021247811 */ /* 0x000fe200078eb8ff */
[----:B------:R-:W-:Y:S01]  /*5d20*/  BSSY.RECONVERGENT B1, `(.L_x_155) ;  /* 0x0000036000017945 */ /* 0x000fe20003800200 */
[----:B------:R-:W-:Y:S02]  /*5d30*/  IADD3 R34, PT, PT, R34, -0x7f, RZ ;  /* 0xffffff8122227810 */ /* 0x000fe40007ffe0ff */
[----:B------:R-:W-:Y:S02]  /*5d40*/  IADD3 R37, PT, PT, -R36, R31, RZ ;  /* 0x0000001f24257210 */ /* 0x000fe40007ffe1ff */
[C---:B------:R-:W-:Y:S01]  /*5d50*/  IADD3 R36, PT, PT, R34.reuse, 0x7f, -R33 ;  /* 0x0000007f22247810 */ /* 0x040fe20007ffe821 */
[----:B------:R-:W-:Y:S02]  /*5d60*/  IMAD R32, R34, -0x800000, R32 ;  /* 0xff80000022207824 */ /* 0x000fe400078e0220 */
[----:B------:R-:W0:Y:S01]  /*5d70*/  MUFU.RCP R34, R37 ;  /* 0x0000002500227308 */ /* 0x000e220000001000 */
[----:B------:R-:W-:Y:S01]  /*5d80*/  FADD.FTZ R31, -R37, -RZ ;  /* 0x800000ff251f7221 */ /* 0x000fe20000010100 */
[----:B------:R-:W-:-:S03]  /*5d90*/  IADD3 R35, PT, PT, R36, R35, RZ ;  /* 0x0000002324237210 */ /* 0x000fc60007ffe0ff */
[----:B0-----:R-:W-:-:S04]  /*5da0*/  FFMA R33, R34, R31, 1 ;  /* 0x3f80000022217423 */ /* 0x001fc8000000001f */
[----:B------:R-:W-:-:S04]  /*5db0*/  FFMA R34, R34, R33, R34 ;  /* 0x0000002122227223 */ /* 0x000fc80000000022 */
[----:B------:R-:W-:-:S04]  /*5dc0*/  FFMA R43, R32, R34, RZ ;  /* 0x00000022202b7223 */ /* 0x000fc800000000ff */
[----:B------:R-:W-:-:S04]  /*5dd0*/  FFMA R33, R31, R43, R32 ;  /* 0x0000002b1f217223 */ /* 0x000fc80000000020 */
[----:B------:R-:W-:-:S04]  /*5de0*/  FFMA R33, R34, R33, R43 ;  /* 0x0000002122217223 */ /* 0x000fc8000000002b */
[----:B------:R-:W-:-:S04]  /*5df0*/  FFMA R36, R31, R33, R32 ;  /* 0x000000211f247223 */ /* 0x000fc80000000020 */
[----:B------:R-:W-:-:S05]  /*5e00*/  FFMA R31, R34, R36, R33 ;  /* 0x00000024221f7223 */ /* 0x000fca0000000021 */
[----:B------:R-:W-:-:S04]  /*5e10*/  SHF.R.U32.HI R32, RZ, 0x17, R31 ;  /* 0x00000017ff207819 */ /* 0x000fc8000001161f */
[----:B------:R-:W-:-:S04]  /*5e20*/  LOP3.LUT R32, R32, 0xff, RZ, 0xc0, !PT ;  /* 0x000000ff20207812 */ /* 0x000fc800078ec0ff */
[----:B------:R-:W-:-:S04]  /*5e30*/  IADD3 R32, PT, PT, R32, R35, RZ ;  /* 0x0000002320207210 */ /* 0x000fc80007ffe0ff */
[----:B------:R-:W-:-:S04]  /*5e40*/  IADD3 R37, PT, PT, R32, -0x1, RZ ;  /* 0xffffffff20257810 */ /* 0x000fc80007ffe0ff */
[----:B------:R-:W-:-:S13]  /*5e50*/  ISETP.GE.U32.AND P0, PT, R37, 0xfe, PT ;  /* 0x000000fe2500780c */ /* 0x000fda0003f06070 */
[----:B------:R-:W-:Y:S05]  /*5e60*/  @!P0 BRA `(.L_x_156) ;  /* 0x0000000000808947 */ /* 0x000fea0003800000 */
[----:B------:R-:W-:-:S13]  /*5e70*/  ISETP.GT.AND P0, PT, R32, 0xfe, PT ;  /* 0x000000fe2000780c */ /* 0x000fda0003f04270 */
[----:B------:R-:W-:Y:S05]  /*5e80*/  @P0 BRA `(.L_x_157) ;  /* 0x00000000006c0947 */ /* 0x000fea0003800000 */
[----:B------:R-:W-:-:S13]  /*5e90*/  ISETP.GE.AND P0, PT, R32, 0x1, PT ;  /* 0x000000012000780c */ /* 0x000fda0003f06270 */
[----:B------:R-:W-:Y:S05]  /*5ea0*/  @P0 BRA `(.L_x_158) ;  /* 0x0000000000740947 */ /* 0x000fea0003800000 */
[----:B------:R-:W-:Y:S02]  /*5eb0*/  ISETP.GE.AND P0, PT, R32, -0x18, PT ;  /* 0xffffffe82000780c */ /* 0x000fe40003f06270 */
[----:B------:R-:W-:-:S11]  /*5ec0*/  LOP3.LUT R31, R31, 0x80000000, RZ, 0xc0, !PT ;  /* 0x800000001f1f7812 */ /* 0x000fd600078ec0ff */
[----:B------:R-:W-:Y:S05]  /*5ed0*/  @!P0 BRA `(.L_x_158) ;  /* 0x0000000000688947 */ /* 0x000fea0003800000 */
[CCC-:B------:R-:W-:Y:S01]  /*5ee0*/  FFMA.RP R35, R34.reuse, R36.reuse, R33.reuse ;  /* 0x0000002422237223 */ /* 0x1c0fe20000008021 */
[CCC-:B------:R-:W-:Y:S01]  /*5ef0*/  FFMA.RM R37, R34.reuse, R36.reuse, R33.reuse ;  /* 0x0000002422257223 */ /* 0x1c0fe20000004021 */
[----:B------:R-:W-:Y:S01]  /*5f00*/  FFMA.RZ R33, R34, R36, R33 ;  /* 0x0000002422217223 */ /* 0x000fe2000000c021 */
[C---:B------:R-:W-:Y:S02]  /*5f10*/  ISETP.NE.AND P3, PT, R32.reuse, RZ, PT ;  /* 0x000000ff2000720c */ /* 0x040fe40003f65270 */
[----:B------:R-:W-:Y:S02]  /*5f20*/  ISETP.NE.AND P1, PT, R32, RZ, PT ;  /* 0x000000ff2000720c */ /* 0x000fe40003f25270 */
[----:B------:R-:W-:Y:S02]  /*5f30*/  LOP3.LUT R33, R33, 0x7fffff, RZ, 0xc0, !PT ;  /* 0x007fffff21217812 */ /* 0x000fe400078ec0ff */
[----:B------:R-:W-:Y:S02]  /*5f40*/  FSETP.NEU.FTZ.AND P0, PT, R35, R37, PT ;  /* 0x000000252300720b */ /* 0x000fe40003f1d000 */
[----:B------:R-:W-:-:S02]  /*5f50*/  LOP3.LUT R34, R33, 0x800000, RZ, 0xfc, !PT ;  /* 0x0080000021227812 */ /* 0x000fc400078efcff */
[C---:B------:R-:W-:Y:S02]  /*5f60*/  IADD3 R33, PT, PT, R32.reuse, 0x20, RZ ;  /* 0x0000002020217810 */ /* 0x040fe40007ffe0ff */
[----:B------:R-:W-:Y:S02]  /*5f70*/  IADD3 R32, PT, PT, -R32, RZ, RZ ;  /* 0x000000ff20207210 */ /* 0x000fe40007ffe1ff */
[----:B------:R-:W-:Y:S02]  /*5f80*/  SHF.L.U32 R33, R34, R33, RZ ;  /* 0x0000002122217219 */ /* 0x000fe400000006ff */
[----:B------:R-:W-:Y:S02]  /*5f90*/  SEL R35, R32, RZ, P3 ;  /* 0x000000ff20237207 */ /* 0x000fe40001800000 */
[----:B------:R-:W-:Y:S02]  /*5fa0*/  ISETP.NE.AND P1, PT, R33, RZ, P1 ;  /* 0x000000ff2100720c */ /* 0x000fe40000f25270 */
[----:B------:R-:W-:-:S02]  /*5fb0*/  SHF.R.U32.HI R35, RZ, R35, R34 ;  /* 0x00000023ff237219 */ /* 0x000fc40000011622 */
[----:B------:R-:W-:Y:S02]  /*5fc0*/  PLOP3.LUT P0, PT, P0, P1, PT, 0xf8, 0x8f ;  /* 0x00000000008f781c */ /* 0x000fe40000703f70 */
[----:B------:R-:W-:Y:S02]  /*5fd0*/  SHF.R.U32.HI R33, RZ, 0x1, R35 ;  /* 0x00000001ff217819 */ /* 0x000fe40000011623 */
[----:B------:R-:W-:-:S04]  /*5fe0*/  SEL R32, RZ, 0x1, !P0 ;  /* 0x00000001ff207807 */ /* 0x000fc80004000000 */
[----:B------:R-:W-:-:S04]  /*5ff0*/  LOP3.LUT R32, R32, 0x1, R33, 0xf8, !PT ;  /* 0x0000000120207812 */ /* 0x000fc800078ef821 */
[----:B------:R-:W-:-:S04]  /*6000*/  LOP3.LUT R32, R32, R35, RZ, 0xc0, !PT ;  /* 0x0000002320207212 */ /* 0x000fc800078ec0ff */
[----:B------:R-:W-:-:S04]  /*6010*/  IADD3 R32, PT, PT, R33, R32, RZ ;  /* 0x0000002021207210 */ /* 0x000fc80007ffe0ff */
[----:B------:R-:W-:Y:S01]  /*6020*/  LOP3.LUT R31, R32, R31, RZ, 0xfc, !PT ;  /* 0x0000001f201f7212 */ /* 0x000fe200078efcff */
[----:B------:R-:W-:Y:S06]  /*6030*/  BRA `(.L_x_158) ;  /* 0x0000000000107947 */ /* 0x000fec0003800000 */
.L_x_157:
[----:B------:R-:W-:-:S04]  /*6040*/  LOP3.LUT R31, R31, 0x80000000, RZ, 0xc0, !PT ;  /* 0x800000001f1f7812 */ /* 0x000fc800078ec0ff */
[----:B------:R-:W-:Y:S01]  /*6050*/  LOP3.LUT R31, R31, 0x7f800000, RZ, 0xfc, !PT ;  /* 0x7f8000001f1f7812 */ /* 0x000fe200078efcff */
[----:B------:R-:W-:Y:S06]  /*6060*/  BRA `(.L_x_158) ;  /* 0x0000000000047947 */ /* 0x000fec0003800000 */
.L_x_156:
[----:B------:R-:W-:-:S07]  /*6070*/  LEA R31, R35, R31, 0x17 ;  /* 0x0000001f231f7211 */ /* 0x000fce00078eb8ff */
.L_x_158:
[----:B------:R-:W-:Y:S05]  /*6080*/  BSYNC.RECONVERGENT B1 ;  /* 0x0000000000017941 */ /* 0x000fea0003800200 */
.L_x_155:
[----:B------:R-:W-:Y:S05]  /*6090*/  BRA `(.L_x_159) ;  /* 0x0000000000207947 */ /* 0x000fea0003800000 */
.L_x_154:
[----:B------:R-:W-:-:S04]  /*60a0*/  LOP3.LUT R31, R31, 0x80000000, R32, 0x48, !PT ;  /* 0x800000001f1f7812 */ /* 0x000fc800078e4820 */
[----:B------:R-:W-:Y:S01]  /*60b0*/  LOP3.LUT R31, R31, 0x7f800000, RZ, 0xfc, !PT ;  /* 0x7f8000001f1f7812 */ /* 0x000fe200078efcff */
[----:B------:R-:W-:Y:S06]  /*60c0*/  BRA `(.L_x_159) ;  /* 0x0000000000147947 */ /* 0x000fec0003800000 */
.L_x_153:
[----:B------:R-:W-:Y:S01]  /*60d0*/  LOP3.LUT R31, R31, 0x80000000, R32, 0x48, !PT ;  /* 0x800000001f1f7812 */ /* 0x000fe200078e4820 */
[----:B------:R-:W-:Y:S06]  /*60e0*/  BRA `(.L_x_159) ;  /* 0x00000000000c7947 */ /* 0x000fec0003800000 */
.L_x_152:
[----:B------:R-:W0:Y:S01]  /*60f0*/  MUFU.RSQ R31, -QNAN ;  /* 0xffc00000001f7908 */ /* 0x000e220000001400 */
[----:B------:R-:W-:Y:S05]  /*6100*/  BRA `(.L_x_159) ;  /* 0x0000000000047947 */ /* 0x000fea0003800000 */
.L_x_151:
[----:B------:R-:W-:-:S07]  /*6110*/  FADD.FTZ R31, R32, R31 ;  /* 0x0000001f201f7221 */ /* 0x000fce0000010000 */
.L_x_159:
[----:B------:R-:W-:Y:S05]  /*6120*/  BSYNC.RECONVERGENT B0 ;  /* 0x0000000000007941 */ /* 0x000fea0003800200 */
.L_x_149:
[----:B------:R-:W-:Y:S01]  /*6130*/  HFMA2 R33, -RZ, RZ, 0, 0 ;  /* 0x00000000ff217431 */ /* 0x000fe200000001ff */
[----:B------:R-:W-:-:S04]  /*6140*/  MOV R32, R0 ;  /* 0x0000000000207202 */ /* 0x000fc80000000f00 */
[----:B0-----:R-:W-:Y:S05]  /*6150*/  RET.REL.NODEC R32 `(_Z17birmingham_methodPfiiiifS_PiS_S_S_S_S_S_S_S_S_S_S_S_S_S_S_S_S_S_S_S_S_) ;  /* 0xffffff9c20a87950 */ /* 0x001fea0003c3ffff */
.L_x_160:
[----:B------:R-:W-:-:S00]  /*6160*/  BRA `(.L_x_160) ;  /* 0xfffffffc00fc7947 */ /* 0x000fc0000383ffff */
[----:B------:R-:W-:-:S00]  /*6170*/  NOP ;  /* 0x0000000000007918 */ /* 0x000fc00000000000 */
        /* <DEDUP_REMOVED lines=8> */
.L_x_162:


//--------------------- .nv.shared.reserved.0     --------------------------
	.section	.nv.shared.reserved.0,"aw",@nobits
	.weak		__nv_reservedSMEM_offset_0_alias
	.size		__nv_reservedSMEM_offset_0_alias, 0, 64
	.other		__nv_reservedSMEM_offset_0_alias,@"STO_CUDA_RESERVED_SHARED STV_DEFAULT"
__nv_reservedSMEM_offset_0_alias:
	.zero		0
	.zero		64


//--------------------- .nv.constant0._Z17birmingham_methodPfiiiifS_PiS_S_S_S_S_S_S_S_S_S_S_S_S_S_S_S_S_S_S_S_S_ --------------------------
	.section	.nv.constant0._Z17birmingham_methodPfiiiifS_PiS_S_S_S_S_S_S_S_S_S_S_S_S_S_S_S_S_S_S_S_S_,"a",@progbits
	.sectionflags	@""
	.align	4
.nv.constant0._Z17birmingham_methodPfiiiifS_PiS_S_S_S_S_S_S_S_S_S_S_S_S_S_S_S_S_S_S_S_S_:
	.zero		1112


//--------------------- SYMBOLS --------------------------

	.type		.nv.reservedSmem.offset0,@object
	.size		.nv.reservedSmem.offset0,0x4
